//
// Generated by NVIDIA NVVM Compiler
//
// Compiler Build ID: CL-36424714
// Cuda compilation tools, release 13.0, V13.0.88
// Based on NVVM 20.0.0
//

.version 9.0
.target sm_100
.address_size 64

	// .globl	_Z22output_init_gpu_kerneliiiPi

.visible .entry _Z22output_init_gpu_kerneliiiPi(
	.param .u32 _Z22output_init_gpu_kerneliiiPi_param_0,
	.param .u32 _Z22output_init_gpu_kerneliiiPi_param_1,
	.param .u32 _Z22output_init_gpu_kerneliiiPi_param_2,
	.param .u64 .ptr .align 1 _Z22output_init_gpu_kerneliiiPi_param_3
)
{
	.reg .pred 	%p<2>;
	.reg .b32 	%r<9>;
	.reg .b64 	%rd<5>;

	ld.param.u32 	%r2, [_Z22output_init_gpu_kerneliiiPi_param_1];
	ld.param.u32 	%r3, [_Z22output_init_gpu_kerneliiiPi_param_2];
	ld.param.u64 	%rd1, [_Z22output_init_gpu_kerneliiiPi_param_3];
	mov.u32 	%r4, %tid.x;
	mov.u32 	%r5, %ctaid.x;
	mov.u32 	%r6, %ntid.x;
	mad.lo.s32 	%r1, %r5, %r6, %r4;
	mul.lo.s32 	%r7, %r3, %r2;
	setp.ge.s32 	%p1, %r1, %r7;
	@%p1 bra 	$L__BB0_2;
	cvta.to.global.u64 	%rd2, %rd1;
	mul.wide.s32 	%rd3, %r1, 4;
	add.s64 	%rd4, %rd2, %rd3;
	mov.b32 	%r8, -1;
	st.global.u32 	[%rd4], %r8;
$L__BB0_2:
	ret;

}
	// .globl	_Z27grid_buffer_init_gpu_kerneliifiiiPKfPiS1_
.visible .entry _Z27grid_buffer_init_gpu_kerneliifiiiPKfPiS1_(
	.param .u32 _Z27grid_buffer_init_gpu_kerneliifiiiPKfPiS1__param_0,
	.param .u32 _Z27grid_buffer_init_gpu_kerneliifiiiPKfPiS1__param_1,
	.param .f32 _Z27grid_buffer_init_gpu_kerneliifiiiPKfPiS1__param_2,
	.param .u32 _Z27grid_buffer_init_gpu_kerneliifiiiPKfPiS1__param_3,
	.param .u32 _Z27grid_buffer_init_gpu_kerneliifiiiPKfPiS1__param_4,
	.param .u32 _Z27grid_buffer_init_gpu_kerneliifiiiPKfPiS1__param_5,
	.param .u64 .ptr .align 1 _Z27grid_buffer_init_gpu_kerneliifiiiPKfPiS1__param_6,
	.param .u64 .ptr .align 1 _Z27grid_buffer_init_gpu_kerneliifiiiPKfPiS1__param_7,
	.param .u64 .ptr .align 1 _Z27grid_buffer_init_gpu_kerneliifiiiPKfPiS1__param_8
)
{
	.reg .pred 	%p<6>;
	.reg .b32 	%r<27>;
	.reg .b32 	%f<11>;
	.reg .b64 	%rd<13>;

	ld.param.u32 	%r6, [_Z27grid_buffer_init_gpu_kerneliifiiiPKfPiS1__param_0];
	ld.param.u32 	%r10, [_Z27grid_buffer_init_gpu_kerneliifiiiPKfPiS1__param_1];
	ld.param.f32 	%f4, [_Z27grid_buffer_init_gpu_kerneliifiiiPKfPiS1__param_2];
	ld.param.u32 	%r7, [_Z27grid_buffer_init_gpu_kerneliifiiiPKfPiS1__param_3];
	ld.param.u32 	%r8, [_Z27grid_buffer_init_gpu_kerneliifiiiPKfPiS1__param_4];
	ld.param.u32 	%r9, [_Z27grid_buffer_init_gpu_kerneliifiiiPKfPiS1__param_5];
	ld.param.u64 	%rd3, [_Z27grid_buffer_init_gpu_kerneliifiiiPKfPiS1__param_6];
	ld.param.u64 	%rd4, [_Z27grid_buffer_init_gpu_kerneliifiiiPKfPiS1__param_7];
	ld.param.u64 	%rd5, [_Z27grid_buffer_init_gpu_kerneliifiiiPKfPiS1__param_8];
	mov.u32 	%r11, %tid.x;
	mov.u32 	%r12, %ctaid.x;
	mov.u32 	%r13, %ntid.x;
	mad.lo.s32 	%r1, %r12, %r13, %r11;
	setp.ge.s32 	%p1, %r1, %r10;
	@%p1 bra 	$L__BB1_7;
	cvta.to.global.u64 	%rd6, %rd3;
	mul.lo.s32 	%r14, %r1, 3;
	mul.wide.s32 	%rd7, %r14, 4;
	add.s64 	%rd8, %rd6, %rd7;
	ld.global.f32 	%f5, [%rd8];
	div.rn.f32 	%f6, %f5, %f4;
	cvt.rmi.f32.f32 	%f1, %f6;
	ld.global.f32 	%f7, [%rd8+4];
	div.rn.f32 	%f8, %f7, %f4;
	cvt.rmi.f32.f32 	%f2, %f8;
	ld.global.f32 	%f9, [%rd8+8];
	div.rn.f32 	%f10, %f9, %f4;
	cvt.rmi.f32.f32 	%f3, %f10;
	add.s32 	%r2, %r6, -1;
	setp.lt.s32 	%p2, %r6, 2;
	mov.u32 	%r26, %r2;
	@%p2 bra 	$L__BB1_6;
	cvta.to.global.u64 	%rd1, %rd4;
	mov.b32 	%r25, 0;
$L__BB1_3:
	mul.wide.u32 	%rd9, %r25, 4;
	add.s64 	%rd2, %rd1, %rd9;
	ld.global.u32 	%r16, [%rd2];
	setp.lt.s32 	%p3, %r1, %r16;
	@%p3 bra 	$L__BB1_5;
	ld.global.u32 	%r17, [%rd2+4];
	setp.lt.s32 	%p4, %r1, %r17;
	mov.u32 	%r26, %r25;
	@%p4 bra 	$L__BB1_6;
$L__BB1_5:
	add.s32 	%r25, %r25, 1;
	setp.ne.s32 	%p5, %r25, %r2;
	mov.u32 	%r26, %r2;
	@%p5 bra 	$L__BB1_3;
$L__BB1_6:
	cvt.rzi.s32.f32 	%r18, %f1;
	mad.lo.s32 	%r19, %r26, %r7, %r18;
	cvt.rzi.s32.f32 	%r20, %f2;
	mad.lo.s32 	%r21, %r19, %r8, %r20;
	cvt.rzi.s32.f32 	%r22, %f3;
	mad.lo.s32 	%r23, %r21, %r9, %r22;
	cvta.to.global.u64 	%rd10, %rd5;
	mul.wide.s32 	%rd11, %r23, 4;
	add.s64 	%rd12, %rd10, %rd11;
	atom.global.exch.b32 	%r24, [%rd12], %r1;
$L__BB1_7:
	ret;

}
	// .globl	_Z29voxel_sampling_idx_gpu_kerneliiiiiifPKfS0_PiS1_S1_
.visible .entry _Z29voxel_sampling_idx_gpu_kerneliiiiiifPKfS0_PiS1_S1_(
	.param .u32 _Z29voxel_sampling_idx_gpu_kerneliiiiiifPKfS0_PiS1_S1__param_0,
	.param .u32 _Z29voxel_sampling_idx_gpu_kerneliiiiiifPKfS0_PiS1_S1__param_1,
	.param .u32 _Z29voxel_sampling_idx_gpu_kerneliiiiiifPKfS0_PiS1_S1__param_2,
	.param .u32 _Z29voxel_sampling_idx_gpu_kerneliiiiiifPKfS0_PiS1_S1__param_3,
	.param .u32 _Z29voxel_sampling_idx_gpu_kerneliiiiiifPKfS0_PiS1_S1__param_4,
	.param .u32 _Z29voxel_sampling_idx_gpu_kerneliiiiiifPKfS0_PiS1_S1__param_5,
	.param .f32 _Z29voxel_sampling_idx_gpu_kerneliiiiiifPKfS0_PiS1_S1__param_6,
	.param .u64 .ptr .align 1 _Z29voxel_sampling_idx_gpu_kerneliiiiiifPKfS0_PiS1_S1__param_7,
	.param .u64 .ptr .align 1 _Z29voxel_sampling_idx_gpu_kerneliiiiiifPKfS0_PiS1_S1__param_8,
	.param .u64 .ptr .align 1 _Z29voxel_sampling_idx_gpu_kerneliiiiiifPKfS0_PiS1_S1__param_9,
	.param .u64 .ptr .align 1 _Z29voxel_sampling_idx_gpu_kerneliiiiiifPKfS0_PiS1_S1__param_10,
	.param .u64 .ptr .align 1 _Z29voxel_sampling_idx_gpu_kerneliiiiiifPKfS0_PiS1_S1__param_11
)
{
	.reg .pred 	%p<13>;
	.reg .b32 	%r<71>;
	.reg .b32 	%f<59>;
	.reg .b64 	%rd<21>;
	.reg .b64 	%fd<19>;

	ld.param.u32 	%r12, [_Z29voxel_sampling_idx_gpu_kerneliiiiiifPKfS0_PiS1_S1__param_0];
	ld.param.u32 	%r17, [_Z29voxel_sampling_idx_gpu_kerneliiiiiifPKfS0_PiS1_S1__param_1];
	ld.param.u32 	%r13, [_Z29voxel_sampling_idx_gpu_kerneliiiiiifPKfS0_PiS1_S1__param_2];
	ld.param.u32 	%r14, [_Z29voxel_sampling_idx_gpu_kerneliiiiiifPKfS0_PiS1_S1__param_3];
	ld.param.u32 	%r15, [_Z29voxel_sampling_idx_gpu_kerneliiiiiifPKfS0_PiS1_S1__param_4];
	ld.param.u32 	%r16, [_Z29voxel_sampling_idx_gpu_kerneliiiiiifPKfS0_PiS1_S1__param_5];
	ld.param.f32 	%f7, [_Z29voxel_sampling_idx_gpu_kerneliiiiiifPKfS0_PiS1_S1__param_6];
	ld.param.u64 	%rd4, [_Z29voxel_sampling_idx_gpu_kerneliiiiiifPKfS0_PiS1_S1__param_7];
	ld.param.u64 	%rd5, [_Z29voxel_sampling_idx_gpu_kerneliiiiiifPKfS0_PiS1_S1__param_8];
	ld.param.u64 	%rd6, [_Z29voxel_sampling_idx_gpu_kerneliiiiiifPKfS0_PiS1_S1__param_9];
	ld.param.u64 	%rd7, [_Z29voxel_sampling_idx_gpu_kerneliiiiiifPKfS0_PiS1_S1__param_10];
	ld.param.u64 	%rd8, [_Z29voxel_sampling_idx_gpu_kerneliiiiiifPKfS0_PiS1_S1__param_11];
	add.s32 	%r1, %r13, 1;
	mad.lo.s32 	%r18, %r13, %r13, %r13;
	add.s32 	%r2, %r18, %r1;
	mad.lo.s32 	%r3, %r2, %r13, %r2;
	mov.u32 	%r19, %tid.x;
	mov.u32 	%r20, %ctaid.x;
	mov.u32 	%r21, %ntid.x;
	mad.lo.s32 	%r4, %r20, %r21, %r19;
	mul.lo.s32 	%r22, %r3, %r17;
	setp.ge.s32 	%p1, %r4, %r22;
	@%p1 bra 	$L__BB2_10;
	div.s32 	%r5, %r4, %r3;
	mul.lo.s32 	%r23, %r5, %r3;
	sub.s32 	%r6, %r4, %r23;
	add.s32 	%r7, %r12, -1;
	setp.lt.s32 	%p2, %r12, 2;
	mov.u32 	%r70, %r7;
	@%p2 bra 	$L__BB2_6;
	cvta.to.global.u64 	%rd1, %rd6;
	mov.b32 	%r69, 0;
$L__BB2_3:
	mul.wide.u32 	%rd9, %r69, 4;
	add.s64 	%rd2, %rd1, %rd9;
	ld.global.u32 	%r25, [%rd2];
	setp.lt.s32 	%p3, %r5, %r25;
	@%p3 bra 	$L__BB2_5;
	ld.global.u32 	%r26, [%rd2+4];
	setp.lt.s32 	%p4, %r5, %r26;
	mov.u32 	%r70, %r69;
	@%p4 bra 	$L__BB2_6;
$L__BB2_5:
	add.s32 	%r69, %r69, 1;
	setp.ne.s32 	%p5, %r69, %r7;
	mov.u32 	%r70, %r7;
	@%p5 bra 	$L__BB2_3;
$L__BB2_6:
	mul.lo.s32 	%r27, %r5, 3;
	cvta.to.global.u64 	%rd10, %rd5;
	mul.wide.s32 	%rd11, %r27, 4;
	add.s64 	%rd12, %rd10, %rd11;
	ld.global.f32 	%f1, [%rd12];
	ld.global.f32 	%f2, [%rd12+4];
	ld.global.f32 	%f3, [%rd12+8];
	div.rn.f32 	%f8, %f1, %f7;
	cvt.rzi.s32.f32 	%r28, %f8;
	div.rn.f32 	%f9, %f2, %f7;
	cvt.rzi.s32.f32 	%r29, %f9;
	div.rn.f32 	%f10, %f3, %f7;
	cvt.rzi.s32.f32 	%r30, %f10;
	div.s32 	%r31, %r6, %r2;
	mul.lo.s32 	%r32, %r31, %r2;
	sub.s32 	%r33, %r6, %r32;
	div.s32 	%r34, %r33, %r1;
	rem.s32 	%r35, %r6, %r1;
	cvt.rn.f32.s32 	%f11, %r28;
	sub.f32 	%f12, %f8, %f11;
	mov.f32 	%f13, 0f3F000000;
	copysign.f32 	%f14, %f12, %f13;
	add.rz.f32 	%f15, %f12, %f14;
	cvt.rzi.f32.f32 	%f16, %f15;
	add.f32 	%f17, %f16, 0fC0000000;
	cvt.rn.f32.s32 	%f18, %r31;
	add.f32 	%f19, %f17, %f18;
	cvt.rzi.s32.f32 	%r36, %f19;
	cvt.rn.f32.s32 	%f20, %r29;
	sub.f32 	%f21, %f9, %f20;
	copysign.f32 	%f22, %f21, %f13;
	add.rz.f32 	%f23, %f21, %f22;
	cvt.rzi.f32.f32 	%f24, %f23;
	add.f32 	%f25, %f24, 0fC0000000;
	cvt.rn.f32.s32 	%f26, %r34;
	add.f32 	%f27, %f25, %f26;
	cvt.rzi.s32.f32 	%r37, %f27;
	cvt.rn.f32.s32 	%f28, %r30;
	sub.f32 	%f29, %f10, %f28;
	copysign.f32 	%f30, %f29, %f13;
	add.rz.f32 	%f31, %f29, %f30;
	cvt.rzi.f32.f32 	%f32, %f31;
	add.f32 	%f33, %f32, 0fC0000000;
	cvt.rn.f32.s32 	%f34, %r35;
	add.f32 	%f35, %f33, %f34;
	cvt.rzi.s32.f32 	%r38, %f35;
	add.s32 	%r39, %r36, %r28;
	add.s32 	%r40, %r14, -1;
	min.s32 	%r41, %r39, %r40;
	max.s32 	%r42, %r41, 0;
	add.s32 	%r43, %r37, %r29;
	add.s32 	%r44, %r15, -1;
	min.s32 	%r45, %r43, %r44;
	max.s32 	%r46, %r45, 0;
	add.s32 	%r47, %r38, %r30;
	add.s32 	%r48, %r16, -1;
	min.s32 	%r49, %r47, %r48;
	max.s32 	%r50, %r49, 0;
	mad.lo.s32 	%r51, %r70, %r14, %r42;
	mad.lo.s32 	%r52, %r51, %r15, %r46;
	mad.lo.s32 	%r53, %r52, %r16, %r50;
	cvta.to.global.u64 	%rd13, %rd7;
	mul.wide.s32 	%rd14, %r53, 4;
	add.s64 	%rd15, %rd13, %rd14;
	ld.global.u32 	%r11, [%rd15];
	setp.lt.s32 	%p6, %r11, 0;
	@%p6 bra 	$L__BB2_10;
	mul.f32 	%f36, %f7, 0f3FC00000;
	mul.f32 	%f37, %f36, %f36;
	mul.lo.s32 	%r54, %r11, 3;
	cvta.to.global.u64 	%rd16, %rd4;
	mul.wide.u32 	%rd17, %r54, 4;
	add.s64 	%rd18, %rd16, %rd17;
	ld.global.f32 	%f39, [%rd18];
	ld.global.f32 	%f40, [%rd18+4];
	ld.global.f32 	%f41, [%rd18+8];
	sub.f32 	%f42, %f39, %f1;
	add.f32 	%f4, %f42, 0f34000000;
	sub.f32 	%f43, %f40, %f2;
	add.f32 	%f5, %f43, 0f34000000;
	sub.f32 	%f44, %f41, %f3;
	add.f32 	%f6, %f44, 0f34000000;
	mul.f32 	%f45, %f4, %f4;
	mul.f32 	%f46, %f5, %f5;
	mul.f32 	%f48, %f6, %f6;
	setp.geu.f32 	%p7, %f45, %f37;
	setp.geu.f32 	%p8, %f46, %f37;
	or.pred  	%p9, %p7, %p8;
	setp.geu.f32 	%p10, %f48, %f37;
	or.pred  	%p11, %p9, %p10;
	@%p11 bra 	$L__BB2_10;
	add.s32 	%r55, %r13, -1;
	shr.u32 	%r56, %r55, 31;
	add.s32 	%r57, %r55, %r56;
	shr.s32 	%r58, %r57, 1;
	div.rn.f32 	%f50, %f4, %f7;
	cvt.f64.f32 	%fd1, %f50;
	abs.f32 	%f51, %f4;
	cvt.f64.f32 	%fd2, %f51;
	mul.f64 	%fd3, %fd2, 0d3FE0000000000000;
	cvt.f64.f32 	%fd4, %f4;
	div.rn.f64 	%fd5, %fd3, %fd4;
	add.f64 	%fd6, %fd5, %fd1;
	cvt.rn.f32.f64 	%f52, %fd6;
	cvt.rzi.s32.f32 	%r59, %f52;
	div.rn.f32 	%f53, %f5, %f7;
	cvt.f64.f32 	%fd7, %f53;
	abs.f32 	%f54, %f5;
	cvt.f64.f32 	%fd8, %f54;
	mul.f64 	%fd9, %fd8, 0d3FE0000000000000;
	cvt.f64.f32 	%fd10, %f5;
	div.rn.f64 	%fd11, %fd9, %fd10;
	add.f64 	%fd12, %fd11, %fd7;
	cvt.rn.f32.f64 	%f55, %fd12;
	cvt.rzi.s32.f32 	%r60, %f55;
	div.rn.f32 	%f56, %f6, %f7;
	cvt.f64.f32 	%fd13, %f56;
	abs.f32 	%f57, %f6;
	cvt.f64.f32 	%fd14, %f57;
	mul.f64 	%fd15, %fd14, 0d3FE0000000000000;
	cvt.f64.f32 	%fd16, %f6;
	div.rn.f64 	%fd17, %fd15, %fd16;
	add.f64 	%fd18, %fd17, %fd13;
	cvt.rn.f32.f64 	%f58, %fd18;
	cvt.rzi.s32.f32 	%r61, %f58;
	mad.lo.s32 	%r62, %r5, %r13, %r58;
	add.s32 	%r63, %r62, %r59;
	add.s32 	%r64, %r60, %r58;
	mad.lo.s32 	%r65, %r63, %r13, %r64;
	add.s32 	%r66, %r61, %r58;
	mad.lo.s32 	%r67, %r65, %r13, %r66;
	cvta.to.global.u64 	%rd19, %rd8;
	mul.wide.s32 	%rd20, %r67, 4;
	add.s64 	%rd3, %rd19, %rd20;
	ld.global.u32 	%r68, [%rd3];
	setp.gt.s32 	%p12, %r68, -1;
	@%p12 bra 	$L__BB2_10;
	st.global.u32 	[%rd3], %r11;
$L__BB2_10:
	ret;

}


// ===== COMPILED SASS (sm_100) =====

	.target	sm_100

	.elftype	@"ET_EXEC"


//--------------------- .note.nv.tkinfo           --------------------------
	.section	.note.nv.tkinfo,"",@"SHT_NOTE"
	.sectionflags	@"SHF_NOTE_NV_TKINFO"
	.tkinfo
        /*0018*/ 	.word	0x00000002
        /*0030*/ 	.string	""
        /*0030*/ 	.string	"ptxas"
        /*0030*/ 	.string	"Cuda compilation tools, release 13.0, V13.0.88"
        /*0030*/ 	.string	"Build cuda_13.0.r13.0/compiler.36424714_0"
        /*0030*/ 	.string	"-arch sm_100 -m 64 "



//--------------------- .note.nv.cuinfo           --------------------------
	.section	.note.nv.cuinfo,"",@"SHT_NOTE"
	.sectionflags	@"SHF_NOTE_NV_CUINFO"
        /*0018*/ 	.short	0x0002
        /*001a*/ 	.short	0x0064
        /*001c*/ 	.short	0x0082
	.zero		2


//--------------------- .nv.info                  --------------------------
	.section	.nv.info,"",@"SHT_CUDA_INFO"
	.align	4


	//----- nvinfo : EIATTR_REGCOUNT
	.align		4
        /*0000*/ 	.byte	0x04, 0x2f
        /*0002*/ 	.short	(.L_1 - .L_0)
	.align		4
.L_0:
        /*0004*/ 	.word	index@(_Z22output_init_gpu_kerneliiiPi)
        /*0008*/ 	.word	0x0000000a


	//----- nvinfo : EIATTR_FRAME_SIZE
	.align		4
.L_1:
        /*000c*/ 	.byte	0x04, 0x11
        /*000e*/ 	.short	(.L_3 - .L_2)
	.align		4
.L_2:
        /*0010*/ 	.word	index@(_Z22output_init_gpu_kerneliiiPi)
        /*0014*/ 	.word	0x00000000


	//----- nvinfo : EIATTR_REGCOUNT
	.align		4
.L_3:
        /*0018*/ 	.byte	0x04, 0x2f
        /*001a*/ 	.short	(.L_5 - .L_4)
	.align		4
.L_4:
        /*001c*/ 	.word	index@(_Z27grid_buffer_init_gpu_kerneliifiiiPKfPiS1_)
        /*0020*/ 	.word	0x00000013


	//----- nvinfo : EIATTR_FRAME_SIZE
	.align		4
.L_5:
        /*0024*/ 	.byte	0x04, 0x11
        /*0026*/ 	.short	(.L_7 - .L_6)
	.align		4
.L_6:
        /*0028*/ 	.word	index@($__internal_2_$__cuda_sm3x_div_rn_noftz_f32_slowpath)
        /*002c*/ 	.word	0x00000000


	//----- nvinfo : EIATTR_FRAME_SIZE
	.align		4
.L_7:
        /*0030*/ 	.byte	0x04, 0x11
        /*0032*/ 	.short	(.L_9 - .L_8)
	.align		4
.L_8:
        /*0034*/ 	.word	index@(_Z27grid_buffer_init_gpu_kerneliifiiiPKfPiS1_)
        /*0038*/ 	.word	0x00000000


	//----- nvinfo : EIATTR_REGCOUNT
	.align		4
.L_9:
        /*003c*/ 	.byte	0x04, 0x2f
        /*003e*/ 	.short	(.L_11 - .L_10)
	.align		4
.L_10:
        /*0040*/ 	.word	index@(_Z29voxel_sampling_idx_gpu_kerneliiiiiifPKfS0_PiS1_S1_)
        /*0044*/ 	.word	0x00000020


	//----- nvinfo : EIATTR_FRAME_SIZE
	.align		4
.L_11:
        /*0048*/ 	.byte	0x04, 0x11
        /*004a*/ 	.short	(.L_13 - .L_12)
	.align		4
.L_12:
        /*004c*/ 	.word	index@($__internal_1_$__cuda_sm3x_div_rn_noftz_f32_slowpath)
        /*0050*/ 	.word	0x00000000


	//----- nvinfo : EIATTR_FRAME_SIZE
	.align		4
.L_13:
        /*0054*/ 	.byte	0x04, 0x11
        /*0056*/ 	.short	(.L_15 - .L_14)
	.align		4
.L_14:
        /*0058*/ 	.word	index@($__internal_0_$__cuda_sm20_div_rn_f64_full)
        /*005c*/ 	.word	0x00000000


	//----- nvinfo : EIATTR_FRAME_SIZE
	.align		4
.L_15:
        /*0060*/ 	.byte	0x04, 0x11
        /*0062*/ 	.short	(.L_17 - .L_16)
	.align		4
.L_16:
        /*0064*/ 	.word	index@(_Z29voxel_sampling_idx_gpu_kerneliiiiiifPKfS0_PiS1_S1_)
        /*0068*/ 	.word	0x00000000


	//----- nvinfo : EIATTR_MIN_STACK_SIZE
	.align		4
.L_17:
        /*006c*/ 	.byte	0x04, 0x12
        /*006e*/ 	.short	(.L_19 - .L_18)
	.align		4
.L_18:
        /*0070*/ 	.word	index@(_Z29voxel_sampling_idx_gpu_kerneliiiiiifPKfS0_PiS1_S1_)
        /*0074*/ 	.word	0x00000000


	//----- nvinfo : EIATTR_MIN_STACK_SIZE
	.align		4
.L_19:
        /*0078*/ 	.byte	0x04, 0x12
        /*007a*/ 	.short	(.L_21 - .L_20)
	.align		4
.L_20:
        /*007c*/ 	.word	index@(_Z27grid_buffer_init_gpu_kerneliifiiiPKfPiS1_)
        /*0080*/ 	.word	0x00000000


	//----- nvinfo : EIATTR_MIN_STACK_SIZE
	.align		4
.L_21:
        /*0084*/ 	.byte	0x04, 0x12
        /*0086*/ 	.short	(.L_23 - .L_22)
	.align		4
.L_22:
        /*0088*/ 	.word	index@(_Z22output_init_gpu_kerneliiiPi)
        /*008c*/ 	.word	0x00000000
.L_23:


//--------------------- .nv.compat                --------------------------
	.section	.nv.compat,"",@"SHT_CUDA_COMPAT_INFO"
	.align	4
        /*0000*/ 	.byte	0x02, 0x09, 0x00, 0x00, 0x02, 0x02, 0x01, 0x00, 0x02, 0x05, 0x05, 0x00, 0x03, 0x07, 0x01, 0x01
        /*0010*/ 	.byte	0x02, 0x03, 0x00, 0x00, 0x02, 0x06, 0x01, 0x00, 0x04, 0x0b, 0x08, 0x00, 0x01, 0x00, 0x00, 0x00
        /*0020*/ 	.byte	0x00, 0x00, 0x00, 0x00


//--------------------- .nv.info._Z29voxel_sampling_idx_gpu_kerneliiiiiifPKfS0_PiS1_S1_ --------------------------
	.section	.nv.info._Z29voxel_sampling_idx_gpu_kerneliiiiiifPKfS0_PiS1_S1_,"",@"SHT_CUDA_INFO"
	.sectionflags	@""
	.align	4


	//----- nvinfo : EIATTR_CUDA_API_VERSION
	.align		4
        /*0000*/ 	.byte	0x04, 0x37
        /*0002*/ 	.short	(.L_25 - .L_24)
.L_24:
        /*0004*/ 	.word	0x00000082


	//----- nvinfo : EIATTR_KPARAM_INFO
	.align		4
.L_25:
        /*0008*/ 	.byte	0x04, 0x17
        /*000a*/ 	.short	(.L_27 - .L_26)
.L_26:
        /*000c*/ 	.word	0x00000000
        /*0010*/ 	.short	0x000b
        /*0012*/ 	.short	0x0040
        /*0014*/ 	.byte	0x00, 0xf5, 0x21, 0x00


	//----- nvinfo : EIATTR_KPARAM_INFO
	.align		4
.L_27:
        /*0018*/ 	.byte	0x04, 0x17
        /*001a*/ 	.short	(.L_29 - .L_28)
.L_28:
        /*001c*/ 	.word	0x00000000
        /*0020*/ 	.short	0x000a
        /*0022*/ 	.short	0x0038
        /*0024*/ 	.byte	0x00, 0xf5, 0x21, 0x00


	//----- nvinfo : EIATTR_KPARAM_INFO
	.align		4
.L_29:
        /*0028*/ 	.byte	0x04, 0x17
        /*002a*/ 	.short	(.L_31 - .L_30)
.L_30:
        /*002c*/ 	.word	0x00000000
        /*0030*/ 	.short	0x0009
        /*0032*/ 	.short	0x0030
        /*0034*/ 	.byte	0x00, 0xf5, 0x21, 0x00


	//----- nvinfo : EIATTR_KPARAM_INFO
	.align		4
.L_31:
        /*0038*/ 	.byte	0x04, 0x17
        /*003a*/ 	.short	(.L_33 - .L_32)
.L_32:
        /*003c*/ 	.word	0x00000000
        /*0040*/ 	.short	0x0008
        /*0042*/ 	.short	0x0028
        /*0044*/ 	.byte	0x00, 0xf5, 0x21, 0x00


	//----- nvinfo : EIATTR_KPARAM_INFO
	.align		4
.L_33:
        /*0048*/ 	.byte	0x04, 0x17
        /*004a*/ 	.short	(.L_35 - .L_34)
.L_34:
        /*004c*/ 	.word	0x00000000
        /*0050*/ 	.short	0x0007
        /*0052*/ 	.short	0x0020
        /*0054*/ 	.byte	0x00, 0xf5, 0x21, 0x00


	//----- nvinfo : EIATTR_KPARAM_INFO
	.align		4
.L_35:
        /*0058*/ 	.byte	0x04, 0x17
        /*005a*/ 	.short	(.L_37 - .L_36)
.L_36:
        /*005c*/ 	.word	0x00000000
        /*0060*/ 	.short	0x0006
        /*0062*/ 	.short	0x0018
        /*0064*/ 	.byte	0x00, 0xf0, 0x11, 0x00


	//----- nvinfo : EIATTR_KPARAM_INFO
	.align		4
.L_37:
        /*0068*/ 	.byte	0x04, 0x17
        /*006a*/ 	.short	(.L_39 - .L_38)
.L_38:
        /*006c*/ 	.word	0x00000000
        /*0070*/ 	.short	0x0005
        /*0072*/ 	.short	0x0014
        /*0074*/ 	.byte	0x00, 0xf0, 0x11, 0x00


	//----- nvinfo : EIATTR_KPARAM_INFO
	.align		4
.L_39:
        /*0078*/ 	.byte	0x04, 0x17
        /*007a*/ 	.short	(.L_41 - .L_40)
.L_40:
        /*007c*/ 	.word	0x00000000
        /*0080*/ 	.short	0x0004
        /*0082*/ 	.short	0x0010
        /*0084*/ 	.byte	0x00, 0xf0, 0x11, 0x00


	//----- nvinfo : EIATTR_KPARAM_INFO
	.align		4
.L_41:
        /*0088*/ 	.byte	0x04, 0x17
        /*008a*/ 	.short	(.L_43 - .L_42)
.L_42:
        /*008c*/ 	.word	0x00000000
        /*0090*/ 	.short	0x0003
        /*0092*/ 	.short	0x000c
        /*0094*/ 	.byte	0x00, 0xf0, 0x11, 0x00


	//----- nvinfo : EIATTR_KPARAM_INFO
	.align		4
.L_43:
        /*0098*/ 	.byte	0x04, 0x17
        /*009a*/ 	.short	(.L_45 - .L_44)
.L_44:
        /*009c*/ 	.word	0x00000000
        /*00a0*/ 	.short	0x0002
        /*00a2*/ 	.short	0x0008
        /*00a4*/ 	.byte	0x00, 0xf0, 0x11, 0x00


	//----- nvinfo : EIATTR_KPARAM_INFO
	.align		4
.L_45:
        /*00a8*/ 	.byte	0x04, 0x17
        /*00aa*/ 	.short	(.L_47 - .L_46)
.L_46:
        /*00ac*/ 	.word	0x00000000
        /*00b0*/ 	.short	0x0001
        /*00b2*/ 	.short	0x0004
        /*00b4*/ 	.byte	0x00, 0xf0, 0x11, 0x00


	//----- nvinfo : EIATTR_KPARAM_INFO
	.align		4
.L_47:
        /*00b8*/ 	.byte	0x04, 0x17
        /*00ba*/ 	.short	(.L_49 - .L_48)
.L_48:
        /*00bc*/ 	.word	0x00000000
        /*00c0*/ 	.short	0x0000
        /*00c2*/ 	.short	0x0000
        /*00c4*/ 	.byte	0x00, 0xf0, 0x11, 0x00


	//----- nvinfo : EIATTR_SPARSE_MMA_MASK
	.align		4
.L_49:
        /*00c8*/ 	.byte	0x03, 0x50
        /*00ca*/ 	.short	0x0000


	//----- nvinfo : EIATTR_MAXREG_COUNT
	.align		4
        /*00cc*/ 	.byte	0x03, 0x1b
        /*00ce*/ 	.short	0x00ff


	//----- nvinfo : EIATTR_MERCURY_ISA_VERSION
	.align		4
        /*00d0*/ 	.byte	0x03, 0x5f
        /*00d2*/ 	.short	0x0101


	//----- nvinfo : EIATTR_VRC_CTA_INIT_COUNT
	.align		4
        /*00d4*/ 	.byte	0x02, 0x4a
	.zero		1
	.zero		1


	//----- nvinfo : EIATTR_EXIT_INSTR_OFFSETS
	.align		4
        /*00d8*/ 	.byte	0x04, 0x1c
        /*00da*/ 	.short	(.L_51 - .L_50)


	//   ....[0]....
.L_50:
        /*00dc*/ 	.word	0x000000d0


	//   ....[1]....
        /*00e0*/ 	.word	0x00000e10


	//   ....[2]....
        /*00e4*/ 	.word	0x00000f70


	//   ....[3]....
        /*00e8*/ 	.word	0x00001860


	//   ....[4]....
        /*00ec*/ 	.word	0x00001880


	//----- nvinfo : EIATTR_CRS_STACK_SIZE
	.align		4
.L_51:
        /*00f0*/ 	.byte	0x04, 0x1e
        /*00f2*/ 	.short	(.L_53 - .L_52)
.L_52:
        /*00f4*/ 	.word	0x00000000


	//----- nvinfo : EIATTR_CBANK_PARAM_SIZE
	.align		4
.L_53:
        /*00f8*/ 	.byte	0x03, 0x19
        /*00fa*/ 	.short	0x0048


	//----- nvinfo : EIATTR_PARAM_CBANK
	.align		4
        /*00fc*/ 	.byte	0x04, 0x0a
        /*00fe*/ 	.short	(.L_55 - .L_54)
	.align		4
.L_54:
        /*0100*/ 	.word	index@(.nv.constant0._Z29voxel_sampling_idx_gpu_kerneliiiiiifPKfS0_PiS1_S1_)
        /*0104*/ 	.short	0x0380
        /*0106*/ 	.short	0x0048


	//----- nvinfo : EIATTR_SW_WAR
	.align		4
.L_55:
        /*0108*/ 	.byte	0x04, 0x36
        /*010a*/ 	.short	(.L_57 - .L_56)
.L_56:
        /*010c*/ 	.word	0x00000008
.L_57:


//--------------------- .nv.info._Z27grid_buffer_init_gpu_kerneliifiiiPKfPiS1_ --------------------------
	.section	.nv.info._Z27grid_buffer_init_gpu_kerneliifiiiPKfPiS1_,"",@"SHT_CUDA_INFO"
	.sectionflags	@""
	.align	4


	//----- nvinfo : EIATTR_CUDA_API_VERSION
	.align		4
        /*0000*/ 	.byte	0x04, 0x37
        /*0002*/ 	.short	(.L_59 - .L_58)
.L_58:
        /*0004*/ 	.word	0x00000082


	//----- nvinfo : EIATTR_KPARAM_INFO
	.align		4
.L_59:
        /*0008*/ 	.byte	0x04, 0x17
        /*000a*/ 	.short	(.L_61 - .L_60)
.L_60:
        /*000c*/ 	.word	0x00000000
        /*0010*/ 	.short	0x0008
        /*0012*/ 	.short	0x0028
        /*0014*/ 	.byte	0x00, 0xf5, 0x21, 0x00


	//----- nvinfo : EIATTR_KPARAM_INFO
	.align		4
.L_61:
        /*0018*/ 	.byte	0x04, 0x17
        /*001a*/ 	.short	(.L_63 - .L_62)
.L_62:
        /*001c*/ 	.word	0x00000000
        /*0020*/ 	.short	0x0007
        /*0022*/ 	.short	0x0020
        /*0024*/ 	.byte	0x00, 0xf5, 0x21, 0x00


	//----- nvinfo : EIATTR_KPARAM_INFO
	.align		4
.L_63:
        /*0028*/ 	.byte	0x04, 0x17
        /*002a*/ 	.short	(.L_65 - .L_64)
.L_64:
        /*002c*/ 	.word	0x00000000
        /*0030*/ 	.short	0x0006
        /*0032*/ 	.short	0x0018
        /*0034*/ 	.byte	0x00, 0xf5, 0x21, 0x00


	//----- nvinfo : EIATTR_KPARAM_INFO
	.align		4
.L_65:
        /*0038*/ 	.byte	0x04, 0x17
        /*003a*/ 	.short	(.L_67 - .L_66)
.L_66:
        /*003c*/ 	.word	0x00000000
        /*0040*/ 	.short	0x0005
        /*0042*/ 	.short	0x0014
        /*0044*/ 	.byte	0x00, 0xf0, 0x11, 0x00


	//----- nvinfo : EIATTR_KPARAM_INFO
	.align		4
.L_67:
        /*0048*/ 	.byte	0x04, 0x17
        /*004a*/ 	.short	(.L_69 - .L_68)
.L_68:
        /*004c*/ 	.word	0x00000000
        /*0050*/ 	.short	0x0004
        /*0052*/ 	.short	0x0010
        /*0054*/ 	.byte	0x00, 0xf0, 0x11, 0x00


	//----- nvinfo : EIATTR_KPARAM_INFO
	.align		4
.L_69:
        /*0058*/ 	.byte	0x04, 0x17
        /*005a*/ 	.short	(.L_71 - .L_70)
.L_70:
        /*005c*/ 	.word	0x00000000
        /*0060*/ 	.short	0x0003
        /*0062*/ 	.short	0x000c
        /*0064*/ 	.byte	0x00, 0xf0, 0x11, 0x00


	//----- nvinfo : EIATTR_KPARAM_INFO
	.align		4
.L_71:
        /*0068*/ 	.byte	0x04, 0x17
        /*006a*/ 	.short	(.L_73 - .L_72)
.L_72:
        /*006c*/ 	.word	0x00000000
        /*0070*/ 	.short	0x0002
        /*0072*/ 	.short	0x0008
        /*0074*/ 	.byte	0x00, 0xf0, 0x11, 0x00


	//----- nvinfo : EIATTR_KPARAM_INFO
	.align		4
.L_73:
        /*0078*/ 	.byte	0x04, 0x17
        /*007a*/ 	.short	(.L_75 - .L_74)
.L_74:
        /*007c*/ 	.word	0x00000000
        /*0080*/ 	.short	0x0001
        /*0082*/ 	.short	0x0004
        /*0084*/ 	.byte	0x00, 0xf0, 0x11, 0x00


	//----- nvinfo : EIATTR_KPARAM_INFO
	.align		4
.L_75:
        /*0088*/ 	.byte	0x04, 0x17
        /*008a*/ 	.short	(.L_77 - .L_76)
.L_76:
        /*008c*/ 	.word	0x00000000
        /*0090*/ 	.short	0x0000
        /*0092*/ 	.short	0x0000
        /*0094*/ 	.byte	0x00, 0xf0, 0x11, 0x00


	//----- nvinfo : EIATTR_SPARSE_MMA_MASK
	.align		4
.L_77:
        /*0098*/ 	.byte	0x03, 0x50
        /*009a*/ 	.short	0x0000


	//----- nvinfo : EIATTR_MAXREG_COUNT
	.align		4
        /*009c*/ 	.byte	0x03, 0x1b
        /*009e*/ 	.short	0x00ff


	//----- nvinfo : EIATTR_MERCURY_ISA_VERSION
	.align		4
        /*00a0*/ 	.byte	0x03, 0x5f
        /*00a2*/ 	.short	0x0101


	//----- nvinfo : EIATTR_VRC_CTA_INIT_COUNT
	.align		4
        /*00a4*/ 	.byte	0x02, 0x4a
	.zero		1
	.zero		1


	//----- nvinfo : EIATTR_EXIT_INSTR_OFFSETS
	.align		4
        /*00a8*/ 	.byte	0x04, 0x1c
        /*00aa*/ 	.short	(.L_79 - .L_78)


	//   ....[0]....
.L_78:
        /*00ac*/ 	.word	0x00000070


	//   ....[1]....
        /*00b0*/ 	.word	0x000005d0


	//----- nvinfo : EIATTR_CRS_STACK_SIZE
	.align		4
.L_79:
        /*00b4*/ 	.byte	0x04, 0x1e
        /*00b6*/ 	.short	(.L_81 - .L_80)
.L_80:
        /*00b8*/ 	.word	0x00000000


	//----- nvinfo : EIATTR_CBANK_PARAM_SIZE
	.align		4
.L_81:
        /*00bc*/ 	.byte	0x03, 0x19
        /*00be*/ 	.short	0x0030


	//----- nvinfo : EIATTR_PARAM_CBANK
	.align		4
        /*00c0*/ 	.byte	0x04, 0x0a
        /*00c2*/ 	.short	(.L_83 - .L_82)
	.align		4
.L_82:
        /*00c4*/ 	.word	index@(.nv.constant0._Z27grid_buffer_init_gpu_kerneliifiiiPKfPiS1_)
        /*00c8*/ 	.short	0x0380
        /*00ca*/ 	.short	0x0030


	//----- nvinfo : EIATTR_SW_WAR
	.align		4
.L_83:
        /*00cc*/ 	.byte	0x04, 0x36
        /*00ce*/ 	.short	(.L_85 - .L_84)
.L_84:
        /*00d0*/ 	.word	0x00000008
.L_85:


//--------------------- .nv.info._Z22output_init_gpu_kerneliiiPi --------------------------
	.section	.nv.info._Z22output_init_gpu_kerneliiiPi,"",@"SHT_CUDA_INFO"
	.sectionflags	@""
	.align	4


	//----- nvinfo : EIATTR_CUDA_API_VERSION
	.align		4
        /*0000*/ 	.byte	0x04, 0x37
        /*0002*/ 	.short	(.L_87 - .L_86)
.L_86:
        /*0004*/ 	.word	0x00000082


	//----- nvinfo : EIATTR_KPARAM_INFO
	.align		4
.L_87:
        /*0008*/ 	.byte	0x04, 0x17
        /*000a*/ 	.short	(.L_89 - .L_88)
.L_88:
        /*000c*/ 	.word	0x00000000
        /*0010*/ 	.short	0x0003
        /*0012*/ 	.short	0x0010
        /*0014*/ 	.byte	0x00, 0xf5, 0x21, 0x00


	//----- nvinfo : EIATTR_KPARAM_INFO
	.align		4
.L_89:
        /*0018*/ 	.byte	0x04, 0x17
        /*001a*/ 	.short	(.L_91 - .L_90)
.L_90:
        /*001c*/ 	.word	0x00000000
        /*0020*/ 	.short	0x0002
        /*0022*/ 	.short	0x0008
        /*0024*/ 	.byte	0x00, 0xf0, 0x11, 0x00


	//----- nvinfo : EIATTR_KPARAM_INFO
	.align		4
.L_91:
        /*0028*/ 	.byte	0x04, 0x17
        /*002a*/ 	.short	(.L_93 - .L_92)
.L_92:
        /*002c*/ 	.word	0x00000000
        /*0030*/ 	.short	0x0001
        /*0032*/ 	.short	0x0004
        /*0034*/ 	.byte	0x00, 0xf0, 0x11, 0x00


	//----- nvinfo : EIATTR_KPARAM_INFO
	.align		4
.L_93:
        /*0038*/ 	.byte	0x04, 0x17
        /*003a*/ 	.short	(.L_95 - .L_94)
.L_94:
        /*003c*/ 	.word	0x00000000
        /*0040*/ 	.short	0x0000
        /*0042*/ 	.short	0x0000
        /*0044*/ 	.byte	0x00, 0xf0, 0x11, 0x00


	//----- nvinfo : EIATTR_SPARSE_MMA_MASK
	.align		4
.L_95:
        /*0048*/ 	.byte	0x03, 0x50
        /*004a*/ 	.short	0x0000


	//----- nvinfo : EIATTR_MAXREG_COUNT
	.align		4
        /*004c*/ 	.byte	0x03, 0x1b
        /*004e*/ 	.short	0x00ff


	//----- nvinfo : EIATTR_MERCURY_ISA_VERSION
	.align		4
        /*0050*/ 	.byte	0x03, 0x5f
        /*0052*/ 	.short	0x0101


	//----- nvinfo : EIATTR_VRC_CTA_INIT_COUNT
	.align		4
        /*0054*/ 	.byte	0x02, 0x4a
	.zero		1
	.zero		1


	//----- nvinfo : EIATTR_EXIT_INSTR_OFFSETS
	.align		4
        /*0058*/ 	.byte	0x04, 0x1c
        /*005a*/ 	.short	(.L_97 - .L_96)


	//   ....[0]....
.L_96:
        /*005c*/ 	.word	0x00000090


	//   ....[1]....
        /*0060*/ 	.word	0x000000f0


	//----- nvinfo : EIATTR_CBANK_PARAM_SIZE
	.align		4
.L_97:
        /*0064*/ 	.byte	0x03, 0x19
        /*0066*/ 	.short	0x0018


	//----- nvinfo : EIATTR_PARAM_CBANK
	.align		4
        /*0068*/ 	.byte	0x04, 0x0a
        /*006a*/ 	.short	(.L_99 - .L_98)
	.align		4
.L_98:
        /*006c*/ 	.word	index@(.nv.constant0._Z22output_init_gpu_kerneliiiPi)
        /*0070*/ 	.short	0x0380
        /*0072*/ 	.short	0x0018


	//----- nvinfo : EIATTR_SW_WAR
	.align		4
.L_99:
        /*0074*/ 	.byte	0x04, 0x36
        /*0076*/ 	.short	(.L_101 - .L_100)
.L_100:
        /*0078*/ 	.word	0x00000008
.L_101:


//--------------------- .nv.callgraph             --------------------------
	.section	.nv.callgraph,"",@"SHT_CUDA_CALLGRAPH"
	.align	4
	.sectionentsize	8
	.align		4
        /*0000*/ 	.word	0x00000000
	.align		4
        /*0004*/ 	.word	0xffffffff
	.align		4
        /*0008*/ 	.word	0x00000000
	.align		4
        /*000c*/ 	.word	0xfffffffe
	.align		4
        /*0010*/ 	.word	0x00000000
	.align		4
        /*0014*/ 	.word	0xfffffffd
	.align		4
        /*0018*/ 	.word	0x00000000
	.align		4
        /*001c*/ 	.word	0xfffffffc


//--------------------- .text._Z29voxel_sampling_idx_gpu_kerneliiiiiifPKfS0_PiS1_S1_ --------------------------
	.section	.text._Z29voxel_sampling_idx_gpu_kerneliiiiiifPKfS0_PiS1_S1_,"ax",@progbits
	.align	128
        .global         _Z29voxel_sampling_idx_gpu_kerneliiiiiifPKfS0_PiS1_S1_
        .type           _Z29voxel_sampling_idx_gpu_kerneliiiiiifPKfS0_PiS1_S1_,@function
        .size           _Z29voxel_sampling_idx_gpu_kerneliiiiiifPKfS0_PiS1_S1_,(.L_x_65 - _Z29voxel_sampling_idx_gpu_kerneliiiiiifPKfS0_PiS1_S1_)
        .other          _Z29voxel_sampling_idx_gpu_kerneliiiiiifPKfS0_PiS1_S1_,@"STO_CUDA_ENTRY STV_DEFAULT"
_Z29voxel_sampling_idx_gpu_kerneliiiiiifPKfS0_PiS1_S1_:
.text._Z29voxel_sampling_idx_gpu_kerneliiiiiifPKfS0_PiS1_S1_:
[----:B------:R-:W-:Y:S08]  /*0000*/  LDC R1, c[0x0][0x37c] ;  /* 0x0000df00ff017b82 */ /* 0x000ff00000000800 */
[----:B------:R-:W0:Y:S01]  /*0010*/  LDC R16, c[0x0][0x388] ;  /* 0x0000e200ff107b82 */ /* 0x000e220000000800 */
[----:B------:R-:W1:Y:S01]  /*0020*/  S2R R5, SR_TID.X ;  /* 0x0000000000057919 */ /* 0x000e620000002100 */
[----:B------:R-:W2:Y:S06]  /*0030*/  LDCU UR5, c[0x0][0x384] ;  /* 0x00007080ff0577ac */ /* 0x000eac0008000800 */
[----:B------:R-:W1:Y:S08]  /*0040*/  S2UR UR4, SR_CTAID.X ;  /* 0x00000000000479c3 */ /* 0x000e700000002500 */
[----:B------:R-:W1:Y:S01]  /*0050*/  LDC R2, c[0x0][0x360] ;  /* 0x0000d800ff027b82 */ /* 0x000e620000000800 */
[----:B0-----:R-:W-:-:S02]  /*0060*/  IMAD R0, R16, R16, R16 ;  /* 0x0000001010007224 */ /* 0x001fc400078e0210 */
[----:B------:R-:W-:-:S04]  /*0070*/  VIADD R13, R16, 0x1 ;  /* 0x00000001100d7836 */ /* 0x000fc80000000000 */
[----:B------:R-:W-:-:S04]  /*0080*/  IMAD.IADD R15, R13, 0x1, R0 ;  /* 0x000000010d0f7824 */ /* 0x000fc800078e0200 */
[----:B------:R-:W-:-:S04]  /*0090*/  IMAD R16, R15, R16, R15 ;  /* 0x000000100f107224 */ /* 0x000fc800078e020f */
[----:B--2---:R-:W-:Y:S02]  /*00a0*/  IMAD R0, R16, UR5, RZ ;  /* 0x0000000510007c24 */ /* 0x004fe4000f8e02ff */
[----:B-1----:R-:W-:-:S05]  /*00b0*/  IMAD R5, R2, UR4, R5 ;  /* 0x0000000402057c24 */ /* 0x002fca000f8e0205 */
[----:B------:R-:W-:-:S13]  /*00c0*/  ISETP.GE.AND P0, PT, R5, R0, PT ;  /* 0x000000000500720c */ /* 0x000fda0003f06270 */
[----:B------:R-:W-:Y:S05]  /*00d0*/  @P0 EXIT ;  /* 0x000000000000094d */ /* 0x000fea0003800000 */
[-C--:B------:R-:W-:Y:S01]  /*00e0*/  IABS R7, R16.reuse ;  /* 0x0000001000077213 */ /* 0x080fe20000000000 */
[----:B------:R-:W0:Y:S01]  /*00f0*/  LDCU UR5, c[0x0][0x380] ;  /* 0x00007000ff0577ac */ /* 0x000e220008000800 */
[----:B------:R-:W-:Y:S02]  /*0100*/  IABS R6, R5 ;  /* 0x0000000500067213 */ /* 0x000fe40000000000 */
[----:B------:R-:W1:Y:S01]  /*0110*/  I2F.RP R0, R7 ;  /* 0x0000000700007306 */ /* 0x000e620000209400 */
[----:B------:R-:W-:Y:S01]  /*0120*/  IABS R8, R16 ;  /* 0x0000001000087213 */ /* 0x000fe20000000000 */
[----:B------:R-:W2:Y:S06]  /*0130*/  LDCU.64 UR6, c[0x0][0x358] ;  /* 0x00006b00ff0677ac */ /* 0x000eac0008000a00 */
[----:B-1----:R-:W1:Y:S01]  /*0140*/  MUFU.RCP R0, R0 ;  /* 0x0000000000007308 */ /* 0x002e620000001000 */
[----:B0-----:R-:W-:-:S02]  /*0150*/  UISETP.GE.AND UP0, UPT, UR5, 0x2, UPT ;  /* 0x000000020500788c */ /* 0x001fc4000bf06270 */
[----:B------:R-:W-:-:S06]  /*0160*/  UIADD3 UR4, UPT, UPT, UR5, -0x1, URZ ;  /* 0xffffffff05047890 */ /* 0x000fcc000fffe0ff */
[----:B------:R-:W-:Y:S02]  /*0170*/  IMAD.U32 R12, RZ, RZ, UR4 ;  /* 0x00000004ff0c7e24 */ /* 0x000fe4000f8e00ff */
[----:B-1----:R-:W-:Y:S02]  /*0180*/  VIADD R2, R0, 0xffffffe ;  /* 0x0ffffffe00027836 */ /* 0x002fe40000000000 */
[----:B------:R-:W-:Y:S02]  /*0190*/  IMAD.MOV R0, RZ, RZ, -R8 ;  /* 0x000000ffff007224 */ /* 0x000fe400078e0a08 */
[----:B------:R0:W1:Y:S02]  /*01a0*/  F2I.FTZ.U32.TRUNC.NTZ R3, R2 ;  /* 0x0000000200037305 */ /* 0x000064000021f000 */
[----:B0-----:R-:W-:Y:S01]  /*01b0*/  IMAD.MOV.U32 R2, RZ, RZ, RZ ;  /* 0x000000ffff027224 */ /* 0x001fe200078e00ff */
[----:B-1----:R-:W-:-:S05]  /*01c0*/  IADD3 R4, PT, PT, RZ, -R3, RZ ;  /* 0x80000003ff047210 */ /* 0x002fca0007ffe0ff */
[----:B------:R-:W-:Y:S02]  /*01d0*/  IMAD R9, R4, R7, RZ ;  /* 0x0000000704097224 */ /* 0x000fe400078e02ff */
[----:B------:R-:W-:Y:S02]  /*01e0*/  IMAD.MOV.U32 R4, RZ, RZ, R6 ;  /* 0x000000ffff047224 */ /* 0x000fe400078e0006 */
[----:B------:R-:W-:-:S06]  /*01f0*/  IMAD.HI.U32 R3, R3, R9, R2 ;  /* 0x0000000903037227 */ /* 0x000fcc00078e0002 */
[----:B------:R-:W-:-:S04]  /*0200*/  IMAD.HI.U32 R3, R3, R4, RZ ;  /* 0x0000000403037227 */ /* 0x000fc800078e00ff */
[----:B------:R-:W-:-:S05]  /*0210*/  IMAD R0, R3, R0, R4 ;  /* 0x0000000003007224 */ /* 0x000fca00078e0204 */
[----:B------:R-:W-:-:S13]  /*0220*/  ISETP.GT.U32.AND P1, PT, R7, R0, PT ;  /* 0x000000000700720c */ /* 0x000fda0003f24070 */
[-C--:B------:R-:W-:Y:S01]  /*0230*/  @!P1 IADD3 R0, PT, PT, R0, -R7.reuse, RZ ;  /* 0x8000000700009210 */ /* 0x080fe20007ffe0ff */
[----:B------:R-:W-:Y:S01]  /*0240*/  @!P1 VIADD R3, R3, 0x1 ;  /* 0x0000000103039836 */ /* 0x000fe20000000000 */
[----:B------:R-:W-:Y:S02]  /*0250*/  ISETP.NE.AND P1, PT, R16, RZ, PT ;  /* 0x000000ff1000720c */ /* 0x000fe40003f25270 */
[----:B------:R-:W-:Y:S02]  /*0260*/  ISETP.GE.U32.AND P0, PT, R0, R7, PT ;  /* 0x000000070000720c */ /* 0x000fe40003f06070 */
[----:B------:R-:W-:-:S04]  /*0270*/  LOP3.LUT R0, R5, R16, RZ, 0x3c, !PT ;  /* 0x0000001005007212 */ /* 0x000fc800078e3cff */
[----:B------:R-:W-:-:S07]  /*0280*/  ISETP.GE.AND P2, PT, R0, RZ, PT ;  /* 0x000000ff0000720c */ /* 0x000fce0003f46270 */
[----:B------:R-:W-:-:S06]  /*0290*/  @P0 VIADD R3, R3, 0x1 ;  /* 0x0000000103030836 */ /* 0x000fcc0000000000 */
[----:B------:R-:W-:Y:S01]  /*02a0*/  @!P2 IMAD.MOV R3, RZ, RZ, -R3 ;  /* 0x000000ffff03a224 */ /* 0x000fe200078e0a03 */
[----:B------:R-:W-:-:S04]  /*02b0*/  @!P1 LOP3.LUT R3, RZ, R16, RZ, 0x33, !PT ;  /* 0x00000010ff039212 */ /* 0x000fc800078e33ff */
[----:B------:R-:W-:-:S05]  /*02c0*/  IADD3 R0, PT, PT, -R3, RZ, RZ ;  /* 0x000000ff03007210 */ /* 0x000fca0007ffe1ff */
[----:B------:R-:W-:Y:S01]  /*02d0*/  IMAD R16, R16, R0, R5 ;  /* 0x0000000010107224 */ /* 0x000fe200078e0205 */
[----:B--2---:R-:W-:Y:S06]  /*02e0*/  BRA.U !UP0, `(.L_x_0) ;  /* 0x0000000108487547 */ /* 0x004fec000b800000 */
[----:B------:R-:W0:Y:S01]  /*02f0*/  LDC.64 R4, c[0x0][0x3b0] ;  /* 0x0000ec00ff047b82 */ /* 0x000e220000000a00 */
[----:B------:R-:W-:Y:S01]  /*0300*/  BSSY.RECONVERGENT B0, `(.L_x_0) ;  /* 0x0000010000007945 */ /* 0x000fe20003800200 */
[----:B------:R-:W-:-:S07]  /*0310*/  IMAD.MOV.U32 R12, RZ, RZ, RZ ;  /* 0x000000ffff0c7224 */ /* 0x000fce00078e00ff */
.L_x_4:
[----:B0-----:R-:W-:-:S05]  /*0320*/  IMAD.WIDE.U32 R6, R12, 0x4, R4 ;  /* 0x000000040c067825 */ /* 0x001fca00078e0004 */
[----:B------:R-:W2:Y:S01]  /*0330*/  LDG.E R0, desc[UR6][R6.64] ;  /* 0x0000000606007981 */ /* 0x000ea2000c1e1900 */
[----:B------:R-:W-:Y:S01]  /*0340*/  BSSY.RELIABLE B1, `(.L_x_1) ;  /* 0x0000007000017945 */ /* 0x000fe20003800100 */
[----:B--2---:R-:W-:-:S13]  /*0350*/  ISETP.GE.AND P0, PT, R3, R0, PT ;  /* 0x000000000300720c */ /* 0x004fda0003f06270 */
[----:B------:R-:W-:Y:S05]  /*0360*/  @!P0 BRA `(.L_x_2) ;  /* 0x0000000000108947 */ /* 0x000fea0003800000 */
[----:B------:R-:W2:Y:S02]  /*0370*/  LDG.E R6, desc[UR6][R6.64+0x4] ;  /* 0x0000040606067981 */ /* 0x000ea4000c1e1900 */
[----:B--2---:R-:W-:-:S13]  /*0380*/  ISETP.GE.AND P0, PT, R3, R6, PT ;  /* 0x000000060300720c */ /* 0x004fda0003f06270 */
[----:B------:R-:W-:Y:S05]  /*0390*/  @!P0 BREAK.RELIABLE B1 ;  /* 0x0000000000018942 */ /* 0x000fea0003800100 */
[----:B------:R-:W-:Y:S05]  /*03a0*/  @!P0 BRA `(.L_x_3) ;  /* 0x0000000000148947 */ /* 0x000fea0003800000 */
.L_x_2:
[----:B------:R-:W-:Y:S05]  /*03b0*/  BSYNC.RELIABLE B1 ;  /* 0x0000000000017941 */ /* 0x000fea0003800100 */
.L_x_1:
[----:B------:R-:W-:-:S05]  /*03c0*/  VIADD R12, R12, 0x1 ;  /* 0x000000010c0c7836 */ /* 0x000fca0000000000 */
[----:B------:R-:W-:-:S13]  /*03d0*/  ISETP.NE.AND P0, PT, R12, UR4, PT ;  /* 0x000000040c007c0c */ /* 0x000fda000bf05270 */
[----:B------:R-:W-:Y:S05]  /*03e0*/  @P0 BRA `(.L_x_4) ;  /* 0xfffffffc00cc0947 */ /* 0x000fea000383ffff */
[----:B------:R-:W-:-:S07]  /*03f0*/  MOV R12, UR4 ;  /* 0x00000004000c7c02 */ /* 0x000fce0008000f00 */
.L_x_3:
[----:B------:R-:W-:Y:S05]  /*0400*/  BSYNC.RECONVERGENT B0 ;  /* 0x0000000000007941 */ /* 0x000fea0003800200 */
.L_x_0:
[----:B------:R-:W0:Y:S01]  /*0410*/  LDC.64 R8, c[0x0][0x3a8] ;  /* 0x0000ea00ff087b82 */ /* 0x000e220000000a00 */
[----:B------:R-:W-:-:S07]  /*0420*/  IMAD R5, R3, 0x3, RZ ;  /* 0x0000000303057824 */ /* 0x000fce00078e02ff */
[----:B------:R-:W1:Y:S01]  /*0430*/  LDC R11, c[0x0][0x398] ;  /* 0x0000e600ff0b7b82 */ /* 0x000e620000000800 */
[----:B0-----:R-:W-:-:S05]  /*0440*/  IMAD.WIDE R8, R5, 0x4, R8 ;  /* 0x0000000405087825 */ /* 0x001fca00078e0208 */
[----:B------:R-:W2:Y:S04]  /*0450*/  LDG.E R6, desc[UR6][R8.64] ;  /* 0x0000000608067981 */ /* 0x000ea8000c1e1900 */
[----:B------:R0:W5:Y:S04]  /*0460*/  LDG.E R5, desc[UR6][R8.64+0x4] ;  /* 0x0000040608057981 */ /* 0x000168000c1e1900 */
[----:B------:R0:W5:Y:S01]  /*0470*/  LDG.E R4, desc[UR6][R8.64+0x8] ;  /* 0x0000080608047981 */ /* 0x000162000c1e1900 */
[----:B-1----:R-:W1:Y:S01]  /*0480*/  MUFU.RCP R2, R11 ;  /* 0x0000000b00027308 */ /* 0x002e620000001000 */
[----:B------:R-:W3:Y:S01]  /*0490*/  LDC R0, c[0x0][0x398] ;  /* 0x0000e600ff007b82 */ /* 0x000ee20000000800 */
[----:B------:R-:W-:Y:S01]  /*04a0*/  BSSY.RECONVERGENT B0, `(.L_x_5) ;  /* 0x000000c000007945 */ /* 0x000fe20003800200 */
[----:B-1----:R-:W-:-:S04]  /*04b0*/  FFMA R7, R2, -R11, 1 ;  /* 0x3f80000002077423 */ /* 0x002fc8000000080b */
[----:B------:R-:W-:Y:S01]  /*04c0*/  FFMA R7, R2, R7, R2 ;  /* 0x0000000702077223 */ /* 0x000fe20000000002 */
[----:B--2---:R-:W1:Y:S03]  /*04d0*/  FCHK P0, R6, R11 ;  /* 0x0000000b06007302 */ /* 0x004e660000000000 */
[----:B------:R-:W-:-:S04]  /*04e0*/  FFMA R10, R6, R7, RZ ;  /* 0x00000007060a7223 */ /* 0x000fc800000000ff */
[----:B------:R-:W-:-:S04]  /*04f0*/  FFMA R2, R10, -R11, R6 ;  /* 0x8000000b0a027223 */ /* 0x000fc80000000006 */
[----:B------:R-:W-:Y:S01]  /*0500*/  FFMA R10, R7, R2, R10 ;  /* 0x00000002070a7223 */ /* 0x000fe2000000000a */
[----:B01-3--:R-:W-:Y:S06]  /*0510*/  @!P0 BRA `(.L_x_6) ;  /* 0x0000000000108947 */ /* 0x00bfec0003800000 */
[----:B------:R-:W-:Y:S01]  /*0520*/  IMAD.MOV.U32 R7, RZ, RZ, R6 ;  /* 0x000000ffff077224 */ /* 0x000fe200078e0006 */
[----:B------:R-:W-:-:S07]  /*0530*/  MOV R17, 0x550 ;  /* 0x0000055000117802 */ /* 0x000fce0000000f00 */
[----:B-----5:R-:W-:Y:S05]  /*0540*/  CALL.REL.NOINC `($__internal_1_$__cuda_sm3x_div_rn_noftz_f32_slowpath) ;  /* 0x0000001800447944 */ /* 0x020fea0003c00000 */
[----:B------:R-:W-:-:S07]  /*0550*/  IMAD.MOV.U32 R10, RZ, RZ, R18 ;  /* 0x000000ffff0a7224 */ /* 0x000fce00078e0012 */
.L_x_6:
[----:B------:R-:W-:Y:S05]  /*0560*/  BSYNC.RECONVERGENT B0 ;  /* 0x0000000000007941 */ /* 0x000fea0003800200 */
.L_x_5:
[----:B------:R-:W0:Y:S01]  /*0570*/  LDC R2, c[0x0][0x398] ;  /* 0x0000e600ff027b82 */ /* 0x000e220000000800 */
[----:B------:R-:W-:Y:S01]  /*0580*/  F2I.TRUNC.NTZ R11, R10 ;  /* 0x0000000a000b7305 */ /* 0x000fe2000020f100 */
[----:B------:R-:W-:Y:S07]  /*0590*/  BSSY.RECONVERGENT B0, `(.L_x_7) ;  /* 0x000000d000007945 */ /* 0x000fee0003800200 */
[----:B0-----:R-:W0:Y:S08]  /*05a0*/  MUFU.RCP R7, R2 ;  /* 0x0000000200077308 */ /* 0x001e300000001000 */
[----:B-----5:R-:W1:Y:S01]  /*05b0*/  FCHK P0, R5, R2 ;  /* 0x0000000205007302 */ /* 0x020e620000000000 */
[----:B0-----:R-:W-:-:S04]  /*05c0*/  FFMA R8, R7, -R2, 1 ;  /* 0x3f80000007087423 */ /* 0x001fc80000000802 */
[----:B------:R-:W-:-:S04]  /*05d0*/  FFMA R9, R7, R8, R7 ;  /* 0x0000000807097223 */ /* 0x000fc80000000007 */
[----:B------:R-:W-:-:S04]  /*05e0*/  FFMA R14, R5, R9, RZ ;  /* 0x00000009050e7223 */ /* 0x000fc800000000ff */
[----:B------:R-:W-:-:S04]  /*05f0*/  FFMA R7, R14, -R2, R5 ;  /* 0x800000020e077223 */ /* 0x000fc80000000005 */
[----:B------:R-:W-:Y:S01]  /*0600*/  FFMA R14, R9, R7, R14 ;  /* 0x00000007090e7223 */ /* 0x000fe2000000000e */
[----:B-1----:R-:W-:Y:S06]  /*0610*/  @!P0 BRA `(.L_x_8) ;  /* 0x0000000000108947 */ /* 0x002fec0003800000 */
[----:B------:R-:W-:Y:S01]  /*0620*/  IMAD.MOV.U32 R7, RZ, RZ, R5 ;  /* 0x000000ffff077224 */ /* 0x000fe200078e0005 */
[----:B------:R-:W-:-:S07]  /*0630*/  MOV R17, 0x650 ;  /* 0x0000065000117802 */ /* 0x000fce0000000f00 */
[----:B------:R-:W-:Y:S05]  /*0640*/  CALL.REL.NOINC `($__internal_1_$__cuda_sm3x_div_rn_noftz_f32_slowpath) ;  /* 0x0000001800047944 */ /* 0x000fea0003c00000 */
[----:B------:R-:W-:-:S07]  /*0650*/  MOV R14, R18 ;  /* 0x00000012000e7202 */ /* 0x000fce0000000f00 */
.L_x_8:
[----:B------:R-:W-:Y:S05]  /*0660*/  BSYNC.RECONVERGENT B0 ;  /* 0x0000000000007941 */ /* 0x000fea0003800200 */
.L_x_7:
[----:B------:R-:W0:Y:S01]  /*0670*/  LDC R9, c[0x0][0x398] ;  /* 0x0000e600ff097b82 */ /* 0x000e220000000800 */
[----:B------:R-:W-:Y:S01]  /*0680*/  F2I.TRUNC.NTZ R2, R14 ;  /* 0x0000000e00027305 */ /* 0x000fe2000020f100 */
[----:B------:R-:W-:Y:S07]  /*0690*/  BSSY.RECONVERGENT B0, `(.L_x_9) ;  /* 0x000000d000007945 */ /* 0x000fee0003800200 */
[----:B0-----:R-:W0:Y:S08]  /*06a0*/  MUFU.RCP R8, R9 ;  /* 0x0000000900087308 */ /* 0x001e300000001000 */
[----:B------:R-:W1:Y:S01]  /*06b0*/  FCHK P0, R4, R9 ;  /* 0x0000000904007302 */ /* 0x000e620000000000 */
        /* <DEDUP_REMOVED lines=9> */
[----:B------:R-:W-:-:S07]  /*0750*/  IMAD.MOV.U32 R7, RZ, RZ, R18 ;  /* 0x000000ffff077224 */ /* 0x000fce00078e0012 */
.L_x_10:
[----:B------:R-:W-:Y:S05]  /*0760*/  BSYNC.RECONVERGENT B0 ;  /* 0x0000000000007941 */ /* 0x000fea0003800200 */
.L_x_9:
[-C--:B------:R-:W-:Y:S01]  /*0770*/  IABS R19, R15.reuse ;  /* 0x0000000f00137213 */ /* 0x080fe20000000000 */
[----:B------:R-:W0:Y:S01]  /*0780*/  LDCU UR8, c[0x0][0x38c] ;  /* 0x00007180ff0877ac */ /* 0x000e220008000800 */
[----:B------:R-:W-:Y:S02]  /*0790*/  IABS R20, R15 ;  /* 0x0000000f00147213 */ /* 0x000fe40000000000 */
[----:B------:R-:W1:Y:S01]  /*07a0*/  I2F.RP R17, R19 ;  /* 0x0000001300117306 */ /* 0x000e620000209400 */
[----:B------:R-:W2:Y:S07]  /*07b0*/  LDCU.64 UR10, c[0x0][0x390] ;  /* 0x00007200ff0a77ac */ /* 0x000eae0008000a00 */
[----:B-1----:R-:W1:Y:S01]  /*07c0*/  MUFU.RCP R17, R17 ;  /* 0x0000001100117308 */ /* 0x002e620000001000 */
[----:B0-----:R-:W-:-:S02]  /*07d0*/  UIADD3 UR4, UPT, UPT, UR8, -0x1, URZ ;  /* 0xffffffff08047890 */ /* 0x001fc4000fffe0ff */
[----:B--2---:R-:W-:Y:S01]  /*07e0*/  UIADD3 UR5, UPT, UPT, UR10, -0x1, URZ ;  /* 0xffffffff0a057890 */ /* 0x004fe2000fffe0ff */
[----:B-1----:R-:W-:Y:S01]  /*07f0*/  VIADD R8, R17, 0xffffffe ;  /* 0x0ffffffe11087836 */ /* 0x002fe20000000000 */
[----:B------:R-:W-:-:S03]  /*0800*/  IABS R17, R13 ;  /* 0x0000000d00117213 */ /* 0x000fc60000000000 */
[----:B------:R0:W1:Y:S02]  /*0810*/  F2I.FTZ.U32.TRUNC.NTZ R9, R8 ;  /* 0x0000000800097305 */ /* 0x000064000021f000 */
[----:B0-----:R-:W-:Y:S01]  /*0820*/  IMAD.MOV.U32 R8, RZ, RZ, RZ ;  /* 0x000000ffff087224 */ /* 0x001fe200078e00ff */
[----:B-1----:R-:W-:-:S05]  /*0830*/  IADD3 R18, PT, PT, RZ, -R9, RZ ;  /* 0x80000009ff127210 */ /* 0x002fca0007ffe0ff */
[----:B------:R-:W-:Y:S01]  /*0840*/  IMAD R21, R18, R19, RZ ;  /* 0x0000001312157224 */ /* 0x000fe200078e02ff */
[----:B------:R-:W-:-:S03]  /*0850*/  IABS R18, R16 ;  /* 0x0000001000127213 */ /* 0x000fc60000000000 */
[----:B------:R-:W-:-:S04]  /*0860*/  IMAD.HI.U32 R9, R9, R21, R8 ;  /* 0x0000001509097227 */ /* 0x000fc800078e0008 */
[----:B------:R-:W-:Y:S02]  /*0870*/  IMAD.MOV R8, RZ, RZ, -R20 ;  /* 0x000000ffff087224 */ /* 0x000fe400078e0a14 */
[----:B------:R-:W-:Y:S01]  /*0880*/  IMAD.HI.U32 R21, R9, R18, RZ ;  /* 0x0000001209157227 */ /* 0x000fe200078e00ff */
[----:B------:R-:W0:Y:S03]  /*0890*/  I2F.RP R20, R17 ;  /* 0x0000001100147306 */ /* 0x000e260000209400 */
[----:B------:R-:W-:-:S05]  /*08a0*/  IMAD R8, R21, R8, R18 ;  /* 0x0000000815087224 */ /* 0x000fca00078e0212 */
[----:B------:R-:W-:Y:S01]  /*08b0*/  ISETP.GT.U32.AND P1, PT, R19, R8, PT ;  /* 0x000000081300720c */ /* 0x000fe20003f24070 */
[----:B0-----:R-:W0:-:S12]  /*08c0*/  MUFU.RCP R20, R20 ;  /* 0x0000001400147308 */ /* 0x001e180000001000 */
[----:B------:R-:W-:Y:S02]  /*08d0*/  @!P1 IMAD.IADD R8, R8, 0x1, -R19 ;  /* 0x0000000108089824 */ /* 0x000fe400078e0a13 */
[----:B------:R-:W-:Y:S01]  /*08e0*/  @!P1 VIADD R21, R21, 0x1 ;  /* 0x0000000115159836 */ /* 0x000fe20000000000 */
[----:B------:R-:W-:Y:S02]  /*08f0*/  ISETP.NE.AND P1, PT, R15, RZ, PT ;  /* 0x000000ff0f00720c */ /* 0x000fe40003f25270 */
[----:B------:R-:W-:Y:S02]  /*0900*/  ISETP.GE.U32.AND P0, PT, R8, R19, PT ;  /* 0x000000130800720c */ /* 0x000fe40003f06070 */
[----:B------:R-:W-:-:S04]  /*0910*/  LOP3.LUT R8, R16, R15, RZ, 0x3c, !PT ;  /* 0x0000000f10087212 */ /* 0x000fc800078e3cff */
[----:B------:R-:W-:Y:S02]  /*0920*/  ISETP.GE.AND P2, PT, R8, RZ, PT ;  /* 0x000000ff0800720c */ /* 0x000fe40003f46270 */
[----:B0-----:R-:W-:-:S04]  /*0930*/  IADD3 R8, PT, PT, R20, 0xffffffe, RZ ;  /* 0x0ffffffe14087810 */ /* 0x001fc80007ffe0ff */
[----:B------:R0:W1:Y:S01]  /*0940*/  F2I.FTZ.U32.TRUNC.NTZ R9, R8 ;  /* 0x0000000800097305 */ /* 0x000062000021f000 */
[----:B------:R-:W-:-:S04]  /*0950*/  @P0 VIADD R21, R21, 0x1 ;  /* 0x0000000115150836 */ /* 0x000fc80000000000 */
[----:B------:R-:W-:Y:S01]  /*0960*/  IMAD.MOV.U32 R19, RZ, RZ, R21 ;  /* 0x000000ffff137224 */ /* 0x000fe200078e0015 */
[----:B------:R-:W-:Y:S01]  /*0970*/  IABS R21, R13 ;  /* 0x0000000d00157213 */ /* 0x000fe20000000000 */
[----:B0-----:R-:W-:-:S03]  /*0980*/  HFMA2 R8, -RZ, RZ, 0, 0 ;  /* 0x00000000ff087431 */ /* 0x001fc600000001ff */
[----:B------:R-:W-:Y:S01]  /*0990*/  @!P2 IADD3 R19, PT, PT, -R19, RZ, RZ ;  /* 0x000000ff1313a210 */ /* 0x000fe20007ffe1ff */
[----:B------:R-:W-:Y:S01]  /*09a0*/  IMAD.MOV R21, RZ, RZ, -R21 ;  /* 0x000000ffff157224 */ /* 0x000fe200078e0a15 */
[----:B------:R-:W-:Y:S01]  /*09b0*/  @!P1 LOP3.LUT R19, RZ, R15, RZ, 0x33, !PT ;  /* 0x0000000fff139212 */ /* 0x000fe200078e33ff */
[----:B-1----:R-:W-:-:S04]  /*09c0*/  IMAD.MOV R22, RZ, RZ, -R9 ;  /* 0x000000ffff167224 */ /* 0x002fc800078e0a09 */
[----:B------:R-:W-:Y:S01]  /*09d0*/  IMAD.MOV R20, RZ, RZ, -R19 ;  /* 0x000000ffff147224 */ /* 0x000fe200078e0a13 */
[----:B------:R-:W-:-:S03]  /*09e0*/  I2FP.F32.S32 R19, R19 ;  /* 0x0000001300137245 */ /* 0x000fc60000201400 */
[----:B------:R-:W-:Y:S02]  /*09f0*/  IMAD R20, R15, R20, R16 ;  /* 0x000000140f147224 */ /* 0x000fe400078e0210 */
[----:B------:R-:W-:-:S03]  /*0a00*/  IMAD R15, R22, R17, RZ ;  /* 0x00000011160f7224 */ /* 0x000fc600078e02ff */
[----:B------:R-:W-:Y:S01]  /*0a10*/  IABS R22, R20 ;  /* 0x0000001400167213 */ /* 0x000fe20000000000 */
[----:B------:R-:W-:Y:S01]  /*0a20*/  IMAD.HI.U32 R15, R9, R15, R8 ;  /* 0x0000000f090f7227 */ /* 0x000fe200078e0008 */
[----:B------:R-:W-:-:S03]  /*0a30*/  LOP3.LUT R20, R20, R13, RZ, 0x3c, !PT ;  /* 0x0000000d14147212 */ /* 0x000fc600078e3cff */
[----:B------:R-:W-:Y:S01]  /*0a40*/  IMAD.MOV.U32 R8, RZ, RZ, R21 ;  /* 0x000000ffff087224 */ /* 0x000fe200078e0015 */
[----:B------:R-:W-:Y:S01]  /*0a50*/  I2FP.F32.S32 R21, R2 ;  /* 0x0000000200157245 */ /* 0x000fe20000201400 */
[----:B------:R-:W-:Y:S01]  /*0a60*/  IMAD.HI.U32 R9, R15, R22, RZ ;  /* 0x000000160f097227 */ /* 0x000fe200078e00ff */
[----:B------:R-:W-:-:S03]  /*0a70*/  ISETP.GE.AND P2, PT, R20, RZ, PT ;  /* 0x000000ff1400720c */ /* 0x000fc60003f46270 */
[----:B------:R-:W-:-:S04]  /*0a80*/  IMAD.HI.U32 R15, R15, R18, RZ ;  /* 0x000000120f0f7227 */ /* 0x000fc800078e00ff */
[----:B------:R-:W-:Y:S01]  /*0a90*/  FADD R21, -R21, R14 ;  /* 0x0000000e15157221 */ /* 0x000fe20000000100 */
[-C--:B------:R-:W-:Y:S02]  /*0aa0*/  IMAD R22, R9, R8.reuse, R22 ;  /* 0x0000000809167224 */ /* 0x080fe400078e0216 */
[----:B------:R-:W-:Y:S01]  /*0ab0*/  IMAD R18, R15, R8, R18 ;  /* 0x000000080f127224 */ /* 0x000fe200078e0212 */
[----:B------:R-:W-:Y:S01]  /*0ac0*/  I2FP.F32.S32 R15, R11 ;  /* 0x0000000b000f7245 */ /* 0x000fe20000201400 */
[----:B------:R-:W0:Y:S01]  /*0ad0*/  F2I.TRUNC.NTZ R8, R7 ;  /* 0x0000000700087305 */ /* 0x000e22000020f100 */
[C---:B------:R-:W-:Y:S02]  /*0ae0*/  ISETP.GT.U32.AND P0, PT, R17.reuse, R22, PT ;  /* 0x000000161100720c */ /* 0x040fe40003f04070 */
[----:B------:R-:W-:Y:S01]  /*0af0*/  ISETP.GT.U32.AND P1, PT, R17, R18, PT ;  /* 0x000000121100720c */ /* 0x000fe20003f24070 */
[----:B------:R-:W-:Y:S01]  /*0b00*/  FADD R15, -R15, R10 ;  /* 0x0000000a0f0f7221 */ /* 0x000fe20000000100 */
[----:B------:R-:W-:-:S05]  /*0b10*/  IMAD.MOV.U32 R10, RZ, RZ, 0x3f000000 ;  /* 0x3f000000ff0a7424 */ /* 0x000fca00078e00ff */
[----:B------:R-:W-:-:S04]  /*0b20*/  LOP3.LUT R24, R10, 0x80000000, R15, 0xb8, !PT ;  /* 0x800000000a187812 */ /* 0x000fc800078eb80f */
[----:B------:R-:W-:Y:S02]  /*0b30*/  @!P0 IMAD.IADD R22, R22, 0x1, -R17 ;  /* 0x0000000116168824 */ /* 0x000fe400078e0a11 */
[----:B------:R-:W-:Y:S01]  /*0b40*/  FADD.RZ R14, R15, R24 ;  /* 0x000000180f0e7221 */ /* 0x000fe2000000c000 */
[----:B0-----:R-:W-:Y:S01]  /*0b50*/  I2FP.F32.S32 R24, R8 ;  /* 0x0000000800187245 */ /* 0x001fe20000201400 */
[----:B------:R-:W-:Y:S01]  /*0b60*/  @!P0 VIADD R9, R9, 0x1 ;  /* 0x0000000109098836 */ /* 0x000fe20000000000 */
[-C--:B------:R-:W-:Y:S02]  /*0b70*/  @!P1 IADD3 R18, PT, PT, R18, -R17.reuse, RZ ;  /* 0x8000001112129210 */ /* 0x080fe40007ffe0ff */
[----:B------:R-:W-:Y:S01]  /*0b80*/  ISETP.GE.U32.AND P3, PT, R22, R17, PT ;  /* 0x000000111600720c */ /* 0x000fe20003f66070 */
[----:B------:R-:W-:Y:S01]  /*0b90*/  FADD R7, -R24, R7 ;  /* 0x0000000718077221 */ /* 0x000fe20000000100 */
[----:B------:R-:W-:Y:S01]  /*0ba0*/  LOP3.LUT R22, R10, 0x80000000, R21, 0xb8, !PT ;  /* 0x800000000a167812 */ /* 0x000fe200078eb815 */
[----:B------:R-:W0:Y:S01]  /*0bb0*/  FRND.TRUNC R14, R14 ;  /* 0x0000000e000e7307 */ /* 0x000e22000020d000 */
[----:B------:R-:W-:-:S02]  /*0bc0*/  ISETP.GT.U32.AND P4, PT, R17, R18, PT ;  /* 0x000000121100720c */ /* 0x000fc40003f84070 */
[----:B------:R-:W-:Y:S01]  /*0bd0*/  LOP3.LUT R10, R10, 0x80000000, R7, 0xb8, !PT ;  /* 0x800000000a0a7812 */ /* 0x000fe200078eb807 */
[----:B------:R-:W-:Y:S01]  /*0be0*/  FADD.RZ R22, R21, R22 ;  /* 0x0000001615167221 */ /* 0x000fe2000000c000 */
[----:B------:R-:W-:Y:S02]  /*0bf0*/  ISETP.GE.AND P1, PT, R16, RZ, PT ;  /* 0x000000ff1000720c */ /* 0x000fe40003f26270 */
[----:B------:R-:W-:Y:S01]  /*0c00*/  ISETP.NE.AND P0, PT, R13, RZ, PT ;  /* 0x000000ff0d00720c */ /* 0x000fe20003f05270 */
[----:B------:R-:W-:Y:S01]  /*0c10*/  FADD.RZ R15, R7, R10 ;  /* 0x0000000a070f7221 */ /* 0x000fe2000000c000 */
[----:B------:R-:W-:Y:S01]  /*0c20*/  LOP3.LUT R10, RZ, R13, RZ, 0x33, !PT ;  /* 0x0000000dff0a7212 */ /* 0x000fe200078e33ff */
[----:B------:R-:W1:Y:S01]  /*0c30*/  FRND.TRUNC R22, R22 ;  /* 0x0000001600167307 */ /* 0x000e62000020d000 */
[----:B------:R-:W-:-:S03]  /*0c40*/  @P3 VIADD R9, R9, 0x1 ;  /* 0x0000000109093836 */ /* 0x000fc60000000000 */
[----:B------:R-:W-:Y:S02]  /*0c50*/  @!P4 IMAD.IADD R18, R18, 0x1, -R17 ;  /* 0x000000011212c824 */ /* 0x000fe400078e0a11 */
[----:B0-----:R-:W-:Y:S01]  /*0c60*/  FADD R14, R14, -2 ;  /* 0xc00000000e0e7421 */ /* 0x001fe20000000000 */
[----:B------:R-:W-:Y:S01]  /*0c70*/  @!P2 IADD3 R9, PT, PT, -R9, RZ, RZ ;  /* 0x000000ff0909a210 */ /* 0x000fe20007ffe1ff */
[----:B------:R-:W0:Y:S01]  /*0c80*/  FRND.TRUNC R15, R15 ;  /* 0x0000000f000f7307 */ /* 0x000e22000020d000 */
[----:B------:R-:W-:Y:S02]  /*0c90*/  @!P1 IMAD.MOV R18, RZ, RZ, -R18 ;  /* 0x000000ffff129224 */ /* 0x000fe400078e0a12 */
[----:B------:R-:W-:Y:S01]  /*0ca0*/  SEL R7, R10, R9, !P0 ;  /* 0x000000090a077207 */ /* 0x000fe20004000000 */
[----:B------:R-:W-:-:S03]  /*0cb0*/  FADD R19, R14, R19 ;  /* 0x000000130e137221 */ /* 0x000fc60000000000 */
[----:B------:R-:W-:Y:S01]  /*0cc0*/  I2FP.F32.S32 R7, R7 ;  /* 0x0000000700077245 */ /* 0x000fe20000201400 */
[----:B-1----:R-:W-:Y:S01]  /*0cd0*/  FADD R22, R22, -2 ;  /* 0xc000000016167421 */ /* 0x002fe20000000000 */
[----:B------:R-:W-:Y:S01]  /*0ce0*/  SEL R10, R10, R18, !P0 ;  /* 0x000000120a0a7207 */ /* 0x000fe20004000000 */
[----:B------:R-:W1:Y:S02]  /*0cf0*/  F2I.TRUNC.NTZ R16, R19 ;  /* 0x0000001300107305 */ /* 0x000e64000020f100 */
[----:B------:R-:W-:Y:S01]  /*0d00*/  FADD R7, R22, R7 ;  /* 0x0000000716077221 */ /* 0x000fe20000000000 */
[----:B------:R-:W-:Y:S01]  /*0d10*/  I2FP.F32.S32 R10, R10 ;  /* 0x0000000a000a7245 */ /* 0x000fe20000201400 */
[----:B0-----:R-:W-:-:S04]  /*0d20*/  FADD R15, R15, -2 ;  /* 0xc00000000f0f7421 */ /* 0x001fc80000000000 */
[----:B------:R-:W0:Y:S01]  /*0d30*/  F2I.TRUNC.NTZ R7, R7 ;  /* 0x0000000700077305 */ /* 0x000e22000020f100 */
[----:B------:R-:W-:Y:S02]  /*0d40*/  FADD R10, R15, R10 ;  /* 0x0000000a0f0a7221 */ /* 0x000fe40000000000 */
[----:B------:R-:W2:Y:S01]  /*0d50*/  LDC.64 R14, c[0x0][0x3b8] ;  /* 0x0000ee00ff0e7b82 */ /* 0x000ea20000000a00 */
[----:B-1----:R-:W-:-:S04]  /*0d60*/  VIADDMNMX.RELU R11, R16, R11, UR4, PT ;  /* 0x00000004100b7e46 */ /* 0x002fc8000b80110b */
[----:B------:R-:W1:Y:S01]  /*0d70*/  F2I.TRUNC.NTZ R9, R10 ;  /* 0x0000000a00097305 */ /* 0x000e62000020f100 */
[----:B------:R-:W-:Y:S01]  /*0d80*/  UIADD3 UR4, UPT, UPT, UR11, -0x1, URZ ;  /* 0xffffffff0b047890 */ /* 0x000fe2000fffe0ff */
[----:B------:R-:W-:Y:S01]  /*0d90*/  IMAD R11, R12, UR8, R11 ;  /* 0x000000080c0b7c24 */ /* 0x000fe2000f8e020b */
[----:B0-----:R-:W-:-:S05]  /*0da0*/  VIADDMNMX.RELU R2, R7, R2, UR5, PT ;  /* 0x0000000507027e46 */ /* 0x001fca000b801102 */
[----:B------:R-:W-:Y:S01]  /*0db0*/  IMAD R2, R11, UR10, R2 ;  /* 0x0000000a0b027c24 */ /* 0x000fe2000f8e0202 */
[----:B-1----:R-:W-:-:S05]  /*0dc0*/  VIADDMNMX.RELU R9, R9, R8, UR4, PT ;  /* 0x0000000409097e46 */ /* 0x002fca000b801108 */
[----:B------:R-:W-:-:S04]  /*0dd0*/  IMAD R9, R2, UR11, R9 ;  /* 0x0000000b02097c24 */ /* 0x000fc8000f8e0209 */
[----:B--2---:R-:W-:-:S05]  /*0de0*/  IMAD.WIDE R14, R9, 0x4, R14 ;  /* 0x00000004090e7825 */ /* 0x004fca00078e020e */
[----:B------:R-:W2:Y:S02]  /*0df0*/  LDG.E R2, desc[UR6][R14.64] ;  /* 0x000000060e027981 */ /* 0x000ea4000c1e1900 */
[----:B--2---:R-:W-:-:S13]  /*0e00*/  ISETP.GE.AND P0, PT, R2, RZ, PT ;  /* 0x000000ff0200720c */ /* 0x004fda0003f06270 */
[----:B------:R-:W-:Y:S05]  /*0e10*/  @!P0 EXIT ;  /* 0x000000000000894d */ /* 0x000fea0003800000 */
[----:B------:R-:W0:Y:S01]  /*0e20*/  LDC.64 R8, c[0x0][0x3a0] ;  /* 0x0000e800ff087b82 */ /* 0x000e220000000a00 */
[----:B------:R-:W-:-:S07]  /*0e30*/  IMAD R7, R2, 0x3, RZ ;  /* 0x0000000302077824 */ /* 0x000fce00078e02ff */
[----:B------:R-:W1:Y:S01]  /*0e40*/  LDC R12, c[0x0][0x398] ;  /* 0x0000e600ff0c7b82 */ /* 0x000e620000000800 */
[----:B0-----:R-:W-:-:S05]  /*0e50*/  IMAD.WIDE.U32 R8, R7, 0x4, R8 ;  /* 0x0000000407087825 */ /* 0x001fca00078e0008 */
[----:B------:R-:W2:Y:S04]  /*0e60*/  LDG.E R10, desc[UR6][R8.64+0x4] ;  /* 0x00000406080a7981 */ /* 0x000ea8000c1e1900 */
[----:B------:R-:W3:Y:S04]  /*0e70*/  LDG.E R7, desc[UR6][R8.64] ;  /* 0x0000000608077981 */ /* 0x000ee8000c1e1900 */
[----:B------:R-:W4:Y:S01]  /*0e80*/  LDG.E R11, desc[UR6][R8.64+0x8] ;  /* 0x00000806080b7981 */ /* 0x000f22000c1e1900 */
[----:B--2---:R-:W-:Y:S01]  /*0e90*/  FADD R10, -R5, R10 ;  /* 0x0000000a050a7221 */ /* 0x004fe20000000100 */
[----:B-1----:R-:W-:Y:S01]  /*0ea0*/  FMUL R5, R12, 1.5 ;  /* 0x3fc000000c057820 */ /* 0x002fe20000400000 */
[----:B---3--:R-:W-:-:S02]  /*0eb0*/  FADD R7, -R6, R7 ;  /* 0x0000000706077221 */ /* 0x008fc40000000100 */
[----:B------:R-:W-:Y:S01]  /*0ec0*/  FADD R28, R10, 1.1920928955078125e-07 ;  /* 0x340000000a1c7421 */ /* 0x000fe20000000000 */
[----:B----4-:R-:W-:Y:S01]  /*0ed0*/  FADD R11, -R4, R11 ;  /* 0x0000000b040b7221 */ /* 0x010fe20000000100 */
[----:B------:R-:W-:Y:S01]  /*0ee0*/  FMUL R4, R5, R5 ;  /* 0x0000000505047220 */ /* 0x000fe20000400000 */
[----:B------:R-:W-:Y:S01]  /*0ef0*/  FADD R13, R7, 1.1920928955078125e-07 ;  /* 0x34000000070d7421 */ /* 0x000fe20000000000 */
[----:B------:R-:W-:Y:S01]  /*0f00*/  FMUL R15, R28, R28 ;  /* 0x0000001c1c0f7220 */ /* 0x000fe20000400000 */
[----:B------:R-:W-:Y:S02]  /*0f10*/  FADD R5, R11, 1.1920928955078125e-07 ;  /* 0x340000000b057421 */ /* 0x000fe40000000000 */
[----:B------:R-:W-:Y:S02]  /*0f20*/  FMUL R7, R13, R13 ;  /* 0x0000000d0d077220 */ /* 0x000fe40000400000 */
[----:B------:R-:W-:Y:S01]  /*0f30*/  FSETP.GEU.AND P0, PT, R15, R4, PT ;  /* 0x000000040f00720b */ /* 0x000fe20003f0e000 */
[----:B------:R-:W-:-:S03]  /*0f40*/  FMUL R9, R5, R5 ;  /* 0x0000000505097220 */ /* 0x000fc60000400000 */
[----:B------:R-:W-:-:S04]  /*0f50*/  FSETP.GEU.OR P0, PT, R7, R4, P0 ;  /* 0x000000040700720b */ /* 0x000fc8000070e400 */
[----:B------:R-:W-:-:S13]  /*0f60*/  FSETP.GEU.OR P0, PT, R9, R4, P0 ;  /* 0x000000040900720b */ /* 0x000fda000070e400 */
[----:B------:R-:W-:Y:S05]  /*0f70*/  @P0 EXIT ;  /* 0x000000000000094d */ /* 0x000fea0003800000 */
[----:B------:R-:W0:Y:S01]  /*0f80*/  MUFU.RCP R7, R12 ;  /* 0x0000000c00077308 */ /* 0x000e220000001000 */
[----:B------:R-:W-:Y:S07]  /*0f90*/  BSSY.RECONVERGENT B0, `(.L_x_11) ;  /* 0x000000c000007945 */ /* 0x000fee0003800200 */
        /* <DEDUP_REMOVED lines=11> */
.L_x_12:
[----:B------:R-:W-:Y:S05]  /*1050*/  BSYNC.RECONVERGENT B0 ;  /* 0x0000000000007941 */ /* 0x000fea0003800200 */
.L_x_11:
[----:B------:R-:W0:Y:S01]  /*1060*/  F2F.F64.F32 R10, R13 ;  /* 0x0000000d000a7310 */ /* 0x000e220000201800 */
[----:B------:R-:W-:Y:S01]  /*1070*/  MOV R6, 0x1 ;  /* 0x0000000100067802 */ /* 0x000fe20000000f00 */
[----:B------:R-:W-:Y:S06]  /*1080*/  BSSY.RECONVERGENT B0, `(.L_x_13) ;  /* 0x0000017000007945 */ /* 0x000fec0003800200 */
[----:B------:R-:W-:Y:S08]  /*1090*/  F2F.F64.F32 R22, R22 ;  /* 0x0000001600167310 */ /* 0x000ff00000201800 */
[----:B0-----:R-:W0:Y:S02]  /*10a0*/  MUFU.RCP64H R7, R11 ;  /* 0x0000000b00077308 */ /* 0x001e240000001800 */
[----:B0-----:R-:W-:-:S08]  /*10b0*/  DFMA R8, -R10, R6, 1 ;  /* 0x3ff000000a08742b */ /* 0x001fd00000000106 */
[----:B------:R-:W-:Y:S02]  /*10c0*/  DFMA R14, R8, R8, R8 ;  /* 0x00000008080e722b */ /* 0x000fe40000000008 */
[----:B------:R-:W0:Y:S06]  /*10d0*/  F2F.F64.F32 R8, |R13| ;  /* 0x4000000d00087310 */ /* 0x000e2c0000201800 */
[----:B------:R-:W-:-:S08]  /*10e0*/  DFMA R14, R6, R14, R6 ;  /* 0x0000000e060e722b */ /* 0x000fd00000000006 */
[----:B------:R-:W-:Y:S02]  /*10f0*/  DFMA R6, -R10, R14, 1 ;  /* 0x3ff000000a06742b */ /* 0x000fe4000000010e */
[----:B0-----:R-:W-:-:S06]  /*1100*/  DMUL R8, R8, 0.5 ;  /* 0x3fe0000008087828 */ /* 0x001fcc0000000000 */
[----:B------:R-:W-:-:S04]  /*1110*/  DFMA R6, R14, R6, R14 ;  /* 0x000000060e06722b */ /* 0x000fc8000000000e */
[----:B------:R-:W-:-:S04]  /*1120*/  FSETP.GEU.AND P1, PT, |R9|, 6.5827683646048100446e-37, PT ;  /* 0x036000000900780b */ /* 0x000fc80003f2e200 */
[----:B------:R-:W-:-:S08]  /*1130*/  DMUL R14, R8, R6 ;  /* 0x00000006080e7228 */ /* 0x000fd00000000000 */
[----:B------:R-:W-:-:S08]  /*1140*/  DFMA R16, -R10, R14, R8 ;  /* 0x0000000e0a10722b */ /* 0x000fd00000000108 */
[----:B------:R-:W-:-:S10]  /*1150*/  DFMA R6, R6, R16, R14 ;  /* 0x000000100606722b */ /* 0x000fd4000000000e */
[----:B------:R-:W-:-:S05]  /*1160*/  FFMA R4, RZ, R11, R7 ;  /* 0x0000000bff047223 */ /* 0x000fca0000000007 */
[----:B------:R-:W-:-:S13]  /*1170*/  FSETP.GT.AND P0, PT, |R4|, 1.469367938527859385e-39, PT ;  /* 0x001000000400780b */ /* 0x000fda0003f04200 */
[----:B------:R-:W-:Y:S05]  /*1180*/  @P0 BRA P1, `(.L_x_14) ;  /* 0x0000000000180947 */ /* 0x000fea0000800000 */
[----:B------:R-:W-:Y:S01]  /*1190*/  IMAD.MOV.U32 R12, RZ, RZ, R8 ;  /* 0x000000ffff0c7224 */ /* 0x000fe200078e0008 */
[----:B------:R-:W-:Y:S01]  /*11a0*/  MOV R4, 0x11d0 ;  /* 0x000011d000047802 */ /* 0x000fe20000000f00 */
[----:B------:R-:W-:-:S07]  /*11b0*/  IMAD.MOV.U32 R13, RZ, RZ, R9 ;  /* 0x000000ffff0d7224 */ /* 0x000fce00078e0009 */
[----:B------:R-:W-:Y:S05]  /*11c0*/  CALL.REL.NOINC `($__internal_0_$__cuda_sm20_div_rn_f64_full) ;  /* 0x0000000400b07944 */ /* 0x000fea0003c00000 */
[----:B------:R-:W-:Y:S01]  /*11d0*/  IMAD.MOV.U32 R6, RZ, RZ, R8 ;  /* 0x000000ffff067224 */ /* 0x000fe200078e0008 */
[----:B------:R-:W-:-:S07]  /*11e0*/  MOV R7, R9 ;  /* 0x0000000900077202 */ /* 0x000fce0000000f00 */
.L_x_14:
[----:B------:R-:W-:Y:S05]  /*11f0*/  BSYNC.RECONVERGENT B0 ;  /* 0x0000000000007941 */ /* 0x000fea0003800200 */
.L_x_13:
[----:B------:R-:W0:Y:S01]  /*1200*/  LDC R13, c[0x0][0x398] ;  /* 0x0000e600ff0d7b82 */ /* 0x000e220000000800 */
[----:B------:R-:W-:Y:S01]  /*1210*/  DADD R8, R22, R6 ;  /* 0x0000000016087229 */ /* 0x000fe20000000006 */
[----:B------:R-:W-:Y:S09]  /*1220*/  BSSY.RECONVERGENT B0, `(.L_x_15) ;  /* 0x000000f000007945 */ /* 0x000ff20003800200 */
[----:B------:R-:W1:Y:S08]  /*1230*/  F2F.F32.F64 R8, R8 ;  /* 0x0000000800087310 */ /* 0x000e700000301000 */
[----:B0-----:R-:W0:Y:S08]  /*1240*/  MUFU.RCP R4, R13 ;  /* 0x0000000d00047308 */ /* 0x001e300000001000 */
[----:B------:R-:W2:Y:S08]  /*1250*/  FCHK P0, R28, R13 ;  /* 0x0000000d1c007302 */ /* 0x000eb00000000000 */
[----:B-1----:R1:W3:Y:S01]  /*1260*/  F2I.TRUNC.NTZ R27, R8 ;  /* 0x00000008001b7305 */ /* 0x0022e2000020f100 */
[----:B0-----:R-:W-:-:S04]  /*1270*/  FFMA R7, R4, -R13, 1 ;  /* 0x3f80000004077423 */ /* 0x001fc8000000080d */
[----:B------:R-:W-:-:S04]  /*1280*/  FFMA R7, R4, R7, R4 ;  /* 0x0000000704077223 */ /* 0x000fc80000000004 */
[----:B------:R-:W-:-:S04]  /*1290*/  FFMA R11, R7, R28, RZ ;  /* 0x0000001c070b7223 */ /* 0x000fc800000000ff */
[----:B------:R-:W-:-:S04]  /*12a0*/  FFMA R22, R11, -R13, R28 ;  /* 0x8000000d0b167223 */ /* 0x000fc8000000001c */
[----:B------:R-:W-:Y:S01]  /*12b0*/  FFMA R22, R7, R22, R11 ;  /* 0x0000001607167223 */ /* 0x000fe2000000000b */
[----:B-123--:R-:W-:Y:S06]  /*12c0*/  @!P0 BRA `(.L_x_16) ;  /* 0x0000000000108947 */ /* 0x00efec0003800000 */
[----:B------:R-:W-:Y:S01]  /*12d0*/  IMAD.MOV.U32 R7, RZ, RZ, R28 ;  /* 0x000000ffff077224 */ /* 0x000fe200078e001c */
[----:B------:R-:W-:-:S07]  /*12e0*/  MOV R17, 0x1300 ;  /* 0x0000130000117802 */ /* 0x000fce0000000f00 */
[----:B------:R-:W-:Y:S05]  /*12f0*/  CALL.REL.NOINC `($__internal_1_$__cuda_sm3x_div_rn_noftz_f32_slowpath) ;  /* 0x0000000800d87944 */ /* 0x000fea0003c00000 */
[----:B------:R-:W-:-:S07]  /*1300*/  IMAD.MOV.U32 R22, RZ, RZ, R18 ;  /* 0x000000ffff167224 */ /* 0x000fce00078e0012 */
.L_x_16:
[----:B------:R-:W-:Y:S05]  /*1310*/  BSYNC.RECONVERGENT B0 ;  /* 0x0000000000007941 */ /* 0x000fea0003800200 */
.L_x_15:
[----:B------:R-:W0:Y:S01]  /*1320*/  F2F.F64.F32 R10, R28 ;  /* 0x0000001c000a7310 */ /* 0x000e220000201800 */
[----:B------:R-:W-:Y:S01]  /*1330*/  IMAD.MOV.U32 R6, RZ, RZ, 0x1 ;  /* 0x00000001ff067424 */ /* 0x000fe200078e00ff */
[----:B------:R-:W-:Y:S06]  /*1340*/  BSSY.RECONVERGENT B0, `(.L_x_17) ;  /* 0x0000015000007945 */ /* 0x000fec0003800200 */
[----:B------:R-:W1:Y:S08]  /*1350*/  F2F.F64.F32 R12, |R28| ;  /* 0x4000001c000c7310 */ /* 0x000e700000201800 */
[----:B0-----:R-:W0:Y:S01]  /*1360*/  MUFU.RCP64H R7, R11 ;  /* 0x0000000b00077308 */ /* 0x001e220000001800 */
[----:B-1----:R-:W-:-:S07]  /*1370*/  DMUL R12, R12, 0.5 ;  /* 0x3fe000000c0c7828 */ /* 0x002fce0000000000 */
[----:B------:R-:W1:Y:S01]  /*1380*/  F2F.F64.F32 R22, R22 ;  /* 0x0000001600167310 */ /* 0x000e620000201800 */
[----:B0-----:R-:W-:Y:S02]  /*1390*/  DFMA R8, -R10, R6, 1 ;  /* 0x3ff000000a08742b */ /* 0x001fe40000000106 */
[----:B------:R-:W-:-:S06]  /*13a0*/  FSETP.GEU.AND P1, PT, |R13|, 6.5827683646048100446e-37, PT ;  /* 0x036000000d00780b */ /* 0x000fcc0003f2e200 */
[----:B------:R-:W-:-:S08]  /*13b0*/  DFMA R8, R8, R8, R8 ;  /* 0x000000080808722b */ /* 0x000fd00000000008 */
[----:B------:R-:W-:-:S08]  /*13c0*/  DFMA R8, R6, R8, R6 ;  /* 0x000000080608722b */ /* 0x000fd00000000006 */
[----:B------:R-:W-:-:S08]  /*13d0*/  DFMA R6, -R10, R8, 1 ;  /* 0x3ff000000a06742b */ /* 0x000fd00000000108 */
[----:B------:R-:W-:-:S08]  /*13e0*/  DFMA R6, R8, R6, R8 ;  /* 0x000000060806722b */ /* 0x000fd00000000008 */
[----:B------:R-:W-:-:S08]  /*13f0*/  DMUL R8, R12, R6 ;  /* 0x000000060c087228 */ /* 0x000fd00000000000 */
[----:B------:R-:W-:-:S08]  /*1400*/  DFMA R14, -R10, R8, R12 ;  /* 0x000000080a0e722b */ /* 0x000fd0000000010c */
[----:B------:R-:W-:-:S10]  /*1410*/  DFMA R6, R6, R14, R8 ;  /* 0x0000000e0606722b */ /* 0x000fd40000000008 */
[----:B------:R-:W-:-:S05]  /*1420*/  FFMA R4, RZ, R11, R7 ;  /* 0x0000000bff047223 */ /* 0x000fca0000000007 */
[----:B------:R-:W-:-:S13]  /*1430*/  FSETP.GT.AND P0, PT, |R4|, 1.469367938527859385e-39, PT ;  /* 0x001000000400780b */ /* 0x000fda0003f04200 */
[----:B-1----:R-:W-:Y:S05]  /*1440*/  @P0 BRA P1, `(.L_x_18) ;  /* 0x0000000000100947 */ /* 0x002fea0000800000 */
[----:B------:R-:W-:-:S07]  /*1450*/  MOV R4, 0x1470 ;  /* 0x0000147000047802 */ /* 0x000fce0000000f00 */
[----:B------:R-:W-:Y:S05]  /*1460*/  CALL.REL.NOINC `($__internal_0_$__cuda_sm20_div_rn_f64_full) ;  /* 0x0000000400087944 */ /* 0x000fea0003c00000 */
[----:B------:R-:W-:Y:S01]  /*1470*/  MOV R6, R8 ;  /* 0x0000000800067202 */ /* 0x000fe20000000f00 */
[----:B------:R-:W-:-:S07]  /*1480*/  IMAD.MOV.U32 R7, RZ, RZ, R9 ;  /* 0x000000ffff077224 */ /* 0x000fce00078e0009 */
.L_x_18:
[----:B------:R-:W-:Y:S05]  /*1490*/  BSYNC.RECONVERGENT B0 ;  /* 0x0000000000007941 */ /* 0x000fea0003800200 */
.L_x_17:
        /* <DEDUP_REMOVED lines=17> */
.L_x_20:
[----:B------:R-:W-:Y:S05]  /*15b0*/  BSYNC.RECONVERGENT B0 ;  /* 0x0000000000007941 */ /* 0x000fea0003800200 */
.L_x_19:
[----:B------:R-:W0:Y:S01]  /*15c0*/  F2F.F64.F32 R10, R5 ;  /* 0x00000005000a7310 */ /* 0x000e220000201800 */
[----:B------:R-:W-:Y:S01]  /*15d0*/  MOV R6, 0x1 ;  /* 0x0000000100067802 */ /* 0x000fe20000000f00 */
[----:B------:R-:W1:Y:S01]  /*15e0*/  LDCU UR4, c[0x0][0x388] ;  /* 0x00007100ff0477ac */ /* 0x000e620008000800 */
[----:B------:R-:W-:Y:S05]  /*15f0*/  BSSY.RECONVERGENT B0, `(.L_x_21) ;  /* 0x0000018000007945 */ /* 0x000fea0003800200 */
[----:B------:R-:W2:Y:S08]  /*1600*/  F2F.F64.F32 R12, |R5| ;  /* 0x40000005000c7310 */ /* 0x000eb00000201800 */
[----:B0-----:R-:W0:Y:S01]  /*1610*/  MUFU.RCP64H R7, R11 ;  /* 0x0000000b00077308 */ /* 0x001e220000001800 */
[----:B-1----:R-:W-:Y:S01]  /*1620*/  UIADD3 UR4, UPT, UPT, UR4, -0x1, URZ ;  /* 0xffffffff04047890 */ /* 0x002fe2000fffe0ff */
[----:B--2---:R-:W-:-:S06]  /*1630*/  DMUL R12, R12, 0.5 ;  /* 0x3fe000000c0c7828 */ /* 0x004fcc0000000000 */
[----:B------:R-:W1:Y:S01]  /*1640*/  F2F.F64.F32 R28, R28 ;  /* 0x0000001c001c7310 */ /* 0x000e620000201800 */
[----:B------:R-:W-:-:S04]  /*1650*/  ULEA.HI UR4, UR4, UR4, URZ, 0x1 ;  /* 0x0000000404047291 */ /* 0x000fc8000f8f08ff */
[----:B------:R-:W-:Y:S01]  /*1660*/  USHF.R.S32.HI UR4, URZ, 0x1, UR4 ;  /* 0x00000001ff047899 */ /* 0x000fe20008011404 */
[----:B0-----:R-:W-:Y:S01]  /*1670*/  DFMA R8, -R10, R6, 1 ;  /* 0x3ff000000a08742b */ /* 0x001fe20000000106 */
[----:B------:R-:W-:-:S07]  /*1680*/  FSETP.GEU.AND P1, PT, |R13|, 6.5827683646048100446e-37, PT ;  /* 0x036000000d00780b */ /* 0x000fce0003f2e200 */
        /* <DEDUP_REMOVED lines=12> */
[----:B------:R-:W-:Y:S02]  /*1750*/  IMAD.MOV.U32 R6, RZ, RZ, R8 ;  /* 0x000000ffff067224 */ /* 0x000fe400078e0008 */
[----:B------:R-:W-:-:S07]  /*1760*/  IMAD.MOV.U32 R7, RZ, RZ, R9 ;  /* 0x000000ffff077224 */ /* 0x000fce00078e0009 */
.L_x_22:
[----:B------:R-:W-:Y:S05]  /*1770*/  BSYNC.RECONVERGENT B0 ;  /* 0x0000000000007941 */ /* 0x000fea0003800200 */
.L_x_21:
[----:B------:R-:W-:Y:S01]  /*1780*/  DADD R28, R28, R6 ;  /* 0x000000001c1c7229 */ /* 0x000fe20000000006 */
[----:B------:R-:W0:Y:S08]  /*1790*/  LDC R8, c[0x0][0x388] ;  /* 0x0000e200ff087b82 */ /* 0x000e300000000800 */
[----:B------:R-:W1:Y:S01]  /*17a0*/  LDC.64 R4, c[0x0][0x3c0] ;  /* 0x0000f000ff047b82 */ /* 0x000e620000000a00 */
[----:B------:R-:W2:Y:S08]  /*17b0*/  F2F.F32.F64 R28, R28 ;  /* 0x0000001c001c7310 */ /* 0x000eb00000301000 */
[----:B--2---:R-:W2:Y:S01]  /*17c0*/  F2I.TRUNC.NTZ R0, R28 ;  /* 0x0000001c00007305 */ /* 0x004ea2000020f100 */
[----:B0-----:R-:W-:Y:S01]  /*17d0*/  IMAD R6, R3, R8, UR4 ;  /* 0x0000000403067e24 */ /* 0x001fe2000f8e0208 */
[----:B------:R-:W-:-:S03]  /*17e0*/  IADD3 R3, PT, PT, R22, UR4, RZ ;  /* 0x0000000416037c10 */ /* 0x000fc6000fffe0ff */
[----:B------:R-:W-:-:S04]  /*17f0*/  IMAD.IADD R6, R27, 0x1, R6 ;  /* 0x000000011b067824 */ /* 0x000fc800078e0206 */
[----:B------:R-:W-:Y:S02]  /*1800*/  IMAD R3, R6, R8, R3 ;  /* 0x0000000806037224 */ /* 0x000fe400078e0203 */
[----:B--2---:R-:W-:-:S04]  /*1810*/  VIADD R0, R0, UR4 ;  /* 0x0000000400007c36 */ /* 0x004fc80008000000 */
[----:B------:R-:W-:-:S04]  /*1820*/  IMAD R3, R3, R8, R0 ;  /* 0x0000000803037224 */ /* 0x000fc800078e0200 */
[----:B-1----:R-:W-:-:S05]  /*1830*/  IMAD.WIDE R4, R3, 0x4, R4 ;  /* 0x0000000403047825 */ /* 0x002fca00078e0204 */
[----:B------:R-:W2:Y:S02]  /*1840*/  LDG.E R0, desc[UR6][R4.64] ;  /* 0x0000000604007981 */ /* 0x000ea4000c1e1900 */
[----:B--2---:R-:W-:-:S13]  /*1850*/  ISETP.GT.AND P0, PT, R0, -0x1, PT ;  /* 0xffffffff0000780c */ /* 0x004fda0003f04270 */
[----:B------:R-:W-:Y:S05]  /*1860*/  @P0 EXIT ;  /* 0x000000000000094d */ /* 0x000fea0003800000 */
[----:B------:R-:W-:Y:S01]  /*1870*/  STG.E desc[UR6][R4.64], R2 ;  /* 0x0000000204007986 */ /* 0x000fe2000c101906 */
[----:B------:R-:W-:Y:S05]  /*1880*/  EXIT ;  /* 0x000000000000794d */ /* 0x000fea0003800000 */
        .weak           $__internal_0_$__cuda_sm20_div_rn_f64_full
        .type           $__internal_0_$__cuda_sm20_div_rn_f64_full,@function
        .size           $__internal_0_$__cuda_sm20_div_rn_f64_full,($__internal_1_$__cuda_sm3x_div_rn_noftz_f32_slowpath - $__internal_0_$__cuda_sm20_div_rn_f64_full)
$__internal_0_$__cuda_sm20_div_rn_f64_full:
[C---:B------:R-:W-:Y:S01]  /*1890*/  FSETP.GEU.AND P0, PT, |R11|.reuse, 1.469367938527859385e-39, PT ;  /* 0x001000000b00780b */ /* 0x040fe20003f0e200 */
[----:B------:R-:W-:Y:S01]  /*18a0*/  IMAD.MOV.U32 R16, RZ, RZ, 0x1 ;  /* 0x00000001ff107424 */ /* 0x000fe200078e00ff */
[----:B------:R-:W-:Y:S01]  /*18b0*/  LOP3.LUT R8, R11, 0x800fffff, RZ, 0xc0, !PT ;  /* 0x800fffff0b087812 */ /* 0x000fe200078ec0ff */
[----:B------:R-:W-:Y:S01]  /*18c0*/  IMAD.MOV.U32 R14, RZ, RZ, R12 ;  /* 0x000000ffff0e7224 */ /* 0x000fe200078e000c */
[C---:B------:R-:W-:Y:S01]  /*18d0*/  FSETP.GEU.AND P2, PT, |R13|.reuse, 1.469367938527859385e-39, PT ;  /* 0x001000000d00780b */ /* 0x040fe20003f4e200 */
[----:B------:R-:W-:Y:S01]  /*18e0*/  BSSY.RECONVERGENT B1, `(.L_x_23) ;  /* 0x0000052000017945 */ /* 0x000fe20003800200 */
[----:B------:R-:W-:Y:S01]  /*18f0*/  LOP3.LUT R9, R8, 0x3ff00000, RZ, 0xfc, !PT ;  /* 0x3ff0000008097812 */ /* 0x000fe200078efcff */
[----:B------:R-:W-:Y:S01]  /*1900*/  IMAD.MOV.U32 R8, RZ, RZ, R10 ;  /* 0x000000ffff087224 */ /* 0x000fe200078e000a */
[----:B------:R-:W-:Y:S02]  /*1910*/  LOP3.LUT R6, R13, 0x7ff00000, RZ, 0xc0, !PT ;  /* 0x7ff000000d067812 */ /* 0x000fe400078ec0ff */
[----:B------:R-:W-:-:S02]  /*1920*/  LOP3.LUT R25, R11, 0x7ff00000, RZ, 0xc0, !PT ;  /* 0x7ff000000b197812 */ /* 0x000fc400078ec0ff */
[----:B------:R-:W-:Y:S01]  /*1930*/  MOV R24, R6 ;  /* 0x0000000600187202 */ /* 0x000fe20000000f00 */
[----:B------:R-:W-:Y:S01]  /*1940*/  @!P0 DMUL R8, R10, 8.98846567431157953865e+307 ;  /* 0x7fe000000a088828 */ /* 0x000fe20000000000 */
[----:B------:R-:W-:-:S03]  /*1950*/  ISETP.GE.U32.AND P1, PT, R6, R25, PT ;  /* 0x000000190600720c */ /* 0x000fc60003f26070 */
[----:B------:R-:W-:Y:S02]  /*1960*/  @!P2 LOP3.LUT R7, R11, 0x7ff00000, RZ, 0xc0, !PT ;  /* 0x7ff000000b07a812 */ /* 0x000fe400078ec0ff */
[----:B------:R-:W0:Y:S02]  /*1970*/  MUFU.RCP64H R17, R9 ;  /* 0x0000000900117308 */ /* 0x000e240000001800 */
[----:B------:R-:W-:Y:S02]  /*1980*/  @!P2 ISETP.GE.U32.AND P3, PT, R6, R7, PT ;  /* 0x000000070600a20c */ /* 0x000fe40003f66070 */
[----:B------:R-:W-:Y:S02]  /*1990*/  MOV R7, 0x1ca00000 ;  /* 0x1ca0000000077802 */ /* 0x000fe40000000f00 */
[----:B------:R-:W-:Y:S02]  /*19a0*/  @!P0 LOP3.LUT R25, R9, 0x7ff00000, RZ, 0xc0, !PT ;  /* 0x7ff0000009198812 */ /* 0x000fe400078ec0ff */
[----:B------:R-:W-:-:S03]  /*19b0*/  @!P2 SEL R15, R7, 0x63400000, !P3 ;  /* 0x63400000070fa807 */ /* 0x000fc60005800000 */
[----:B------:R-:W-:Y:S01]  /*19c0*/  VIADD R26, R25, 0xffffffff ;  /* 0xffffffff191a7836 */ /* 0x000fe20000000000 */
[----:B------:R-:W-:-:S04]  /*19d0*/  @!P2 LOP3.LUT R20, R15, 0x80000000, R13, 0xf8, !PT ;  /* 0x800000000f14a812 */ /* 0x000fc800078ef80d */
[----:B------:R-:W-:Y:S01]  /*19e0*/  @!P2 LOP3.LUT R21, R20, 0x100000, RZ, 0xfc, !PT ;  /* 0x001000001415a812 */ /* 0x000fe200078efcff */
[----:B0-----:R-:W-:Y:S01]  /*19f0*/  DFMA R18, R16, -R8, 1 ;  /* 0x3ff000001012742b */ /* 0x001fe20000000808 */
[----:B------:R-:W-:-:S07]  /*1a00*/  @!P2 IMAD.MOV.U32 R20, RZ, RZ, RZ ;  /* 0x000000ffff14a224 */ /* 0x000fce00078e00ff */
[----:B------:R-:W-:-:S08]  /*1a10*/  DFMA R18, R18, R18, R18 ;  /* 0x000000121212722b */ /* 0x000fd00000000012 */
[----:B------:R-:W-:Y:S01]  /*1a20*/  DFMA R18, R16, R18, R16 ;  /* 0x000000121012722b */ /* 0x000fe20000000010 */
[----:B------:R-:W-:-:S04]  /*1a30*/  SEL R17, R7, 0x63400000, !P1 ;  /* 0x6340000007117807 */ /* 0x000fc80004800000 */
[----:B------:R-:W-:-:S03]  /*1a40*/  LOP3.LUT R15, R17, 0x800fffff, R13, 0xf8, !PT ;  /* 0x800fffff110f7812 */ /* 0x000fc600078ef80d */
[----:B------:R-:W-:-:S03]  /*1a50*/  DFMA R16, R18, -R8, 1 ;  /* 0x3ff000001210742b */ /* 0x000fc60000000808 */
[----:B------:R-:W-:-:S05]  /*1a60*/  @!P2 DFMA R14, R14, 2, -R20 ;  /* 0x400000000e0ea82b */ /* 0x000fca0000000814 */
[----:B------:R-:W-:-:S05]  /*1a70*/  DFMA R16, R18, R16, R18 ;  /* 0x000000101210722b */ /* 0x000fca0000000012 */
[----:B------:R-:W-:-:S03]  /*1a80*/  @!P2 LOP3.LUT R24, R15, 0x7ff00000, RZ, 0xc0, !PT ;  /* 0x7ff000000f18a812 */ /* 0x000fc600078ec0ff */
[----:B------:R-:W-:Y:S02]  /*1a90*/  DMUL R18, R16, R14 ;  /* 0x0000000e10127228 */ /* 0x000fe40000000000 */
[----:B------:R-:W-:-:S05]  /*1aa0*/  VIADD R20, R24, 0xffffffff ;  /* 0xffffffff18147836 */ /* 0x000fca0000000000 */
[----:B------:R-:W-:Y:S01]  /*1ab0*/  ISETP.GT.U32.AND P0, PT, R20, 0x7feffffe, PT ;  /* 0x7feffffe1400780c */ /* 0x000fe20003f04070 */
[----:B------:R-:W-:-:S03]  /*1ac0*/  DFMA R20, R18, -R8, R14 ;  /* 0x800000081214722b */ /* 0x000fc6000000000e */
[----:B------:R-:W-:-:S05]  /*1ad0*/  ISETP.GT.U32.OR P0, PT, R26, 0x7feffffe, P0 ;  /* 0x7feffffe1a00780c */ /* 0x000fca0000704470 */
[----:B------:R-:W-:-:S08]  /*1ae0*/  DFMA R20, R16, R20, R18 ;  /* 0x000000141014722b */ /* 0x000fd00000000012 */
[----:B------:R-:W-:Y:S05]  /*1af0*/  @P0 BRA `(.L_x_24) ;  /* 0x00000000006c0947 */ /* 0x000fea0003800000 */
[----:B------:R-:W-:-:S04]  /*1b00*/  LOP3.LUT R13, R11, 0x7ff00000, RZ, 0xc0, !PT ;  /* 0x7ff000000b0d7812 */ /* 0x000fc800078ec0ff */
[CC--:B------:R-:W-:Y:S02]  /*1b10*/  VIADDMNMX R12, R6.reuse, -R13.reuse, 0xb9600000, !PT ;  /* 0xb9600000060c7446 */ /* 0x0c0fe4000780090d */
[----:B------:R-:W-:Y:S02]  /*1b20*/  ISETP.GE.U32.AND P0, PT, R6, R13, PT ;  /* 0x0000000d0600720c */ /* 0x000fe40003f06070 */
[----:B------:R-:W-:Y:S02]  /*1b30*/  VIMNMX R12, PT, PT, R12, 0x46a00000, PT ;  /* 0x46a000000c0c7848 */ /* 0x000fe40003fe0100 */
[----:B------:R-:W-:-:S04]  /*1b40*/  SEL R7, R7, 0x63400000, !P0 ;  /* 0x6340000007077807 */ /* 0x000fc80004000000 */
[----:B------:R-:W-:Y:S01]  /*1b50*/  IADD3 R16, PT, PT, -R7, R12, RZ ;  /* 0x0000000c07107210 */ /* 0x000fe20007ffe1ff */
[----:B------:R-:W-:-:S04]  /*1b60*/  IMAD.MOV.U32 R12, RZ, RZ, RZ ;  /* 0x000000ffff0c7224 */ /* 0x000fc800078e00ff */
[----:B------:R-:W-:-:S06]  /*1b70*/  VIADD R13, R16, 0x7fe00000 ;  /* 0x7fe00000100d7836 */ /* 0x000fcc0000000000 */
[----:B------:R-:W-:-:S10]  /*1b80*/  DMUL R6, R20, R12 ;  /* 0x0000000c14067228 */ /* 0x000fd40000000000 */
[----:B------:R-:W-:-:S13]  /*1b90*/  FSETP.GTU.AND P0, PT, |R7|, 1.469367938527859385e-39, PT ;  /* 0x001000000700780b */ /* 0x000fda0003f0c200 */
[----:B------:R-:W-:Y:S05]  /*1ba0*/  @P0 BRA `(.L_x_25) ;  /* 0x0000000000940947 */ /* 0x000fea0003800000 */
[----:B------:R-:W-:Y:S01]  /*1bb0*/  DFMA R8, R20, -R8, R14 ;  /* 0x800000081408722b */ /* 0x000fe2000000000e */
[----:B------:R-:W-:-:S09]  /*1bc0*/  MOV R12, RZ ;  /* 0x000000ff000c7202 */ /* 0x000fd20000000f00 */
[C---:B------:R-:W-:Y:S02]  /*1bd0*/  FSETP.NEU.AND P0, PT, R9.reuse, RZ, PT ;  /* 0x000000ff0900720b */ /* 0x040fe40003f0d000 */
[----:B------:R-:W-:-:S04]  /*1be0*/  LOP3.LUT R11, R9, 0x80000000, R11, 0x48, !PT ;  /* 0x80000000090b7812 */ /* 0x000fc800078e480b */
[----:B------:R-:W-:-:S07]  /*1bf0*/  LOP3.LUT R13, R11, R13, RZ, 0xfc, !PT ;  /* 0x0000000d0b0d7212 */ /* 0x000fce00078efcff */
[----:B------:R-:W-:Y:S05]  /*1c00*/  @!P0 BRA `(.L_x_25) ;  /* 0x00000000007c8947 */ /* 0x000fea0003800000 */
[----:B------:R-:W-:Y:S01]  /*1c10*/  IMAD.MOV R9, RZ, RZ, -R16 ;  /* 0x000000ffff097224 */ /* 0x000fe200078e0a10 */
[----:B------:R-:W-:Y:S01]  /*1c20*/  DMUL.RP R12, R20, R12 ;  /* 0x0000000c140c7228 */ /* 0x000fe20000008000 */
[----:B------:R-:W-:-:S06]  /*1c30*/  IMAD.MOV.U32 R8, RZ, RZ, RZ ;  /* 0x000000ffff087224 */ /* 0x000fcc00078e00ff */
[----:B------:R-:W-:-:S03]  /*1c40*/  DFMA R8, R6, -R8, R20 ;  /* 0x800000080608722b */ /* 0x000fc60000000014 */
[----:B------:R-:W-:-:S03]  /*1c50*/  LOP3.LUT R11, R13, R11, RZ, 0x3c, !PT ;  /* 0x0000000b0d0b7212 */ /* 0x000fc600078e3cff */
[----:B------:R-:W-:-:S04]  /*1c60*/  IADD3 R8, PT, PT, -R16, -0x43300000, RZ ;  /* 0xbcd0000010087810 */ /* 0x000fc80007ffe1ff */
[----:B------:R-:W-:-:S04]  /*1c70*/  FSETP.NEU.AND P0, PT, |R9|, R8, PT ;  /* 0x000000080900720b */ /* 0x000fc80003f0d200 */
[----:B------:R-:W-:Y:S02]  /*1c80*/  FSEL R6, R12, R6, !P0 ;  /* 0x000000060c067208 */ /* 0x000fe40004000000 */
[----:B------:R-:W-:Y:S01]  /*1c90*/  FSEL R7, R11, R7, !P0 ;  /* 0x000000070b077208 */ /* 0x000fe20004000000 */
[----:B------:R-:W-:Y:S06]  /*1ca0*/  BRA `(.L_x_25) ;  /* 0x0000000000547947 */ /* 0x000fec0003800000 */
.L_x_24:
[----:B------:R-:W-:-:S14]  /*1cb0*/  DSETP.NAN.AND P0, PT, R12, R12, PT ;  /* 0x0000000c0c00722a */ /* 0x000fdc0003f08000 */
[----:B------:R-:W-:Y:S05]  /*1cc0*/  @P0 BRA `(.L_x_26) ;  /* 0x0000000000440947 */ /* 0x000fea0003800000 */
[----:B------:R-:W-:-:S14]  /*1cd0*/  DSETP.NAN.AND P0, PT, R10, R10, PT ;  /* 0x0000000a0a00722a */ /* 0x000fdc0003f08000 */
[----:B------:R-:W-:Y:S05]  /*1ce0*/  @P0 BRA `(.L_x_27) ;  /* 0x0000000000300947 */ /* 0x000fea0003800000 */
[----:B------:R-:W-:Y:S01]  /*1cf0*/  ISETP.NE.AND P0, PT, R24, R25, PT ;  /* 0x000000191800720c */ /* 0x000fe20003f05270 */
[----:B------:R-:W-:Y:S01]  /*1d00*/  IMAD.MOV.U32 R7, RZ, RZ, -0x80000 ;  /* 0xfff80000ff077424 */ /* 0x000fe200078e00ff */
[----:B------:R-:W-:-:S11]  /*1d10*/  MOV R6, 0x0 ;  /* 0x0000000000067802 */ /* 0x000fd60000000f00 */
[----:B------:R-:W-:Y:S05]  /*1d20*/  @!P0 BRA `(.L_x_25) ;  /* 0x0000000000348947 */ /* 0x000fea0003800000 */
[----:B------:R-:W-:Y:S02]  /*1d30*/  ISETP.NE.AND P0, PT, R24, 0x7ff00000, PT ;  /* 0x7ff000001800780c */ /* 0x000fe40003f05270 */
[----:B------:R-:W-:Y:S02]  /*1d40*/  LOP3.LUT R7, R13, 0x80000000, R11, 0x48, !PT ;  /* 0x800000000d077812 */ /* 0x000fe400078e480b */
[----:B------:R-:W-:-:S13]  /*1d50*/  ISETP.EQ.OR P0, PT, R25, RZ, !P0 ;  /* 0x000000ff1900720c */ /* 0x000fda0004702670 */
[----:B------:R-:W-:Y:S01]  /*1d60*/  @P0 LOP3.LUT R8, R7, 0x7ff00000, RZ, 0xfc, !PT ;  /* 0x7ff0000007080812 */ /* 0x000fe200078efcff */
[----:B------:R-:W-:Y:S01]  /*1d70*/  @!P0 IMAD.MOV.U32 R6, RZ, RZ, RZ ;  /* 0x000000ffff068224 */ /* 0x000fe200078e00ff */
[----:B------:R-:W-:-:S03]  /*1d80*/  @P0 MOV R6, RZ ;  /* 0x000000ff00060202 */ /* 0x000fc60000000f00 */
[----:B------:R-:W-:Y:S01]  /*1d90*/  @P0 IMAD.MOV.U32 R7, RZ, RZ, R8 ;  /* 0x000000ffff070224 */ /* 0x000fe200078e0008 */
[----:B------:R-:W-:Y:S06]  /*1da0*/  BRA `(.L_x_25) ;  /* 0x0000000000147947 */ /* 0x000fec0003800000 */
.L_x_27:
[----:B------:R-:W-:Y:S01]  /*1db0*/  LOP3.LUT R7, R11, 0x80000, RZ, 0xfc, !PT ;  /* 0x000800000b077812 */ /* 0x000fe200078efcff */
[----:B------:R-:W-:Y:S01]  /*1dc0*/  IMAD.MOV.U32 R6, RZ, RZ, R10 ;  /* 0x000000ffff067224 */ /* 0x000fe200078e000a */
[----:B------:R-:W-:Y:S06]  /*1dd0*/  BRA `(.L_x_25) ;  /* 0x0000000000087947 */ /* 0x000fec0003800000 */
.L_x_26:
[----:B------:R-:W-:Y:S02]  /*1de0*/  LOP3.LUT R7, R13, 0x80000, RZ, 0xfc, !PT ;  /* 0x000800000d077812 */ /* 0x000fe400078efcff */
[----:B------:R-:W-:-:S07]  /*1df0*/  MOV R6, R12 ;  /* 0x0000000c00067202 */ /* 0x000fce0000000f00 */
.L_x_25:
[----:B------:R-:W-:Y:S05]  /*1e00*/  BSYNC.RECONVERGENT B1 ;  /* 0x0000000000017941 */ /* 0x000fea0003800200 */
.L_x_23:
[----:B------:R-:W-:Y:S01]  /*1e10*/  IMAD.MOV.U32 R8, RZ, RZ, R6 ;  /* 0x000000ffff087224 */ /* 0x000fe200078e0006 */
[----:B------:R-:W-:Y:S01]  /*1e20*/  MOV R6, R4 ;  /* 0x0000000400067202 */ /* 0x000fe20000000f00 */
[----:B------:R-:W-:Y:S02]  /*1e30*/  IMAD.MOV.U32 R9, RZ, RZ, R7 ;  /* 0x000000ffff097224 */ /* 0x000fe400078e0007 */
[----:B------:R-:W-:-:S04]  /*1e40*/  IMAD.MOV.U32 R7, RZ, RZ, 0x0 ;  /* 0x00000000ff077424 */ /* 0x000fc800078e00ff */
[----:B------:R-:W-:Y:S05]  /*1e50*/  RET.REL.NODEC R6 `(_Z29voxel_sampling_idx_gpu_kerneliiiiiifPKfS0_PiS1_S1_) ;  /* 0xffffffe006687950 */ /* 0x000fea0003c3ffff */
        .weak           $__internal_1_$__cuda_sm3x_div_rn_noftz_f32_slowpath
        .type           $__internal_1_$__cuda_sm3x_div_rn_noftz_f32_slowpath,@function
        .size           $__internal_1_$__cuda_sm3x_div_rn_noftz_f32_slowpath,(.L_x_65 - $__internal_1_$__cuda_sm3x_div_rn_noftz_f32_slowpath)
$__internal_1_$__cuda_sm3x_div_rn_noftz_f32_slowpath:
[--C-:B------:R-:W-:Y:S01]  /*1e60*/  SHF.R.U32.HI R8, RZ, 0x17, R0.reuse ;  /* 0x00000017ff087819 */ /* 0x100fe20000011600 */
[----:B------:R-:W-:Y:S01]  /*1e70*/  BSSY.RECONVERGENT B1, `(.L_x_28) ;  /* 0x0000063000017945 */ /* 0x000fe20003800200 */
[----:B------:R-:W-:Y:S01]  /*1e80*/  SHF.R.U32.HI R19, RZ, 0x17, R7 ;  /* 0x00000017ff137819 */ /* 0x000fe20000011607 */
[----:B------:R-:W-:Y:S01]  /*1e90*/  IMAD.MOV.U32 R18, RZ, RZ, R0 ;  /* 0x000000ffff127224 */ /* 0x000fe200078e0000 */
[----:B------:R-:W-:Y:S02]  /*1ea0*/  LOP3.LUT R8, R8, 0xff, RZ, 0xc0, !PT ;  /* 0x000000ff08087812 */ /* 0x000fe400078ec0ff */
[----:B------:R-:W-:-:S03]  /*1eb0*/  LOP3.LUT R19, R19, 0xff, RZ, 0xc0, !PT ;  /* 0x000000ff13137812 */ /* 0x000fc600078ec0ff */
[----:B------:R-:W-:Y:S01]  /*1ec0*/  VIADD R20, R8, 0xffffffff ;  /* 0xffffffff08147836 */ /* 0x000fe20000000000 */
[----:B------:R-:W-:-:S04]  /*1ed0*/  IADD3 R21, PT, PT, R19, -0x1, RZ ;  /* 0xffffffff13157810 */ /* 0x000fc80007ffe0ff */
[----:B------:R-:W-:-:S04]  /*1ee0*/  ISETP.GT.U32.AND P0, PT, R20, 0xfd, PT ;  /* 0x000000fd1400780c */ /* 0x000fc80003f04070 */
[----:B------:R-:W-:-:S13]  /*1ef0*/  ISETP.GT.U32.OR P0, PT, R21, 0xfd, P0 ;  /* 0x000000fd1500780c */ /* 0x000fda0000704470 */
[----:B------:R-:W-:Y:S01]  /*1f00*/  @!P0 IMAD.MOV.U32 R9, RZ, RZ, RZ ;  /* 0x000000ffff098224 */ /* 0x000fe200078e00ff */
[----:B------:R-:W-:Y:S06]  /*1f10*/  @!P0 BRA `(.L_x_29) ;  /* 0x00000000005c8947 */ /* 0x000fec0003800000 */
[----:B------:R-:W-:Y:S02]  /*1f20*/  FSETP.GTU.FTZ.AND P0, PT, |R7|, +INF , PT ;  /* 0x7f8000000700780b */ /* 0x000fe40003f1c200 */
[----:B------:R-:W-:-:S04]  /*1f30*/  FSETP.GTU.FTZ.AND P1, PT, |R0|, +INF , PT ;  /* 0x7f8000000000780b */ /* 0x000fc80003f3c200 */
[----:B------:R-:W-:-:S13]  /*1f40*/  PLOP3.LUT P0, PT, P0, P1, PT, 0xf8, 0x8f ;  /* 0x00000000008f781c */ /* 0x000fda0000703f70 */
[----:B------:R-:W-:Y:S05]  /*1f50*/  @P0 BRA `(.L_x_30) ;  /* 0x00000004004c0947 */ /* 0x000fea0003800000 */
[----:B------:R-:W-:-:S13]  /*1f60*/  LOP3.LUT P0, RZ, R18, 0x7fffffff, R7, 0xc8, !PT ;  /* 0x7fffffff12ff7812 */ /* 0x000fda000780c807 */
[----:B------:R-:W-:Y:S05]  /*1f70*/  @!P0 BRA `(.L_x_31) ;  /* 0x00000004003c8947 */ /* 0x000fea0003800000 */
[C---:B------:R-:W-:Y:S02]  /*1f80*/  FSETP.NEU.FTZ.AND P2, PT, |R7|.reuse, +INF , PT ;  /* 0x7f8000000700780b */ /* 0x040fe40003f5d200 */
[----:B------:R-:W-:Y:S02]  /*1f90*/  FSETP.NEU.FTZ.AND P1, PT, |R0|, +INF , PT ;  /* 0x7f8000000000780b */ /* 0x000fe40003f3d200 */
[----:B------:R-:W-:-:S11]  /*1fa0*/  FSETP.NEU.FTZ.AND P0, PT, |R7|, +INF , PT ;  /* 0x7f8000000700780b */ /* 0x000fd60003f1d200 */
[----:B------:R-:W-:Y:S05]  /*1fb0*/  @!P1 BRA !P2, `(.L_x_31) ;  /* 0x00000004002c9947 */ /* 0x000fea0005000000 */
[----:B------:R-:W-:-:S04]  /*1fc0*/  LOP3.LUT P2, RZ, R7, 0x7fffffff, RZ, 0xc0, !PT ;  /* 0x7fffffff07ff7812 */ /* 0x000fc8000784c0ff */
[----:B------:R-:W-:-:S13]  /*1fd0*/  PLOP3.LUT P1, PT, P1, P2, PT, 0x2f, 0xf2 ;  /* 0x0000000000f2781c */ /* 0x000fda0000f24577 */
[----:B------:R-:W-:Y:S05]  /*1fe0*/  @P1 BRA `(.L_x_32) ;  /* 0x0000000400181947 */ /* 0x000fea0003800000 */
[----:B------:R-:W-:-:S04]  /*1ff0*/  LOP3.LUT P1, RZ, R18, 0x7fffffff, RZ, 0xc0, !PT ;  /* 0x7fffffff12ff7812 */ /* 0x000fc8000782c0ff */
[----:B------:R-:W-:-:S13]  /*2000*/  PLOP3.LUT P0, PT, P0, P1, PT, 0x2f, 0xf2 ;  /* 0x0000000000f2781c */ /* 0x000fda0000702577 */
[----:B------:R-:W-:Y:S05]  /*2010*/  @P0 BRA `(.L_x_33) ;  /* 0x0000000400000947 */ /* 0x000fea0003800000 */
[----:B------:R-:W-:Y:S02]  /*2020*/  ISETP.GE.AND P0, PT, R21, RZ, PT ;  /* 0x000000ff1500720c */ /* 0x000fe40003f06270 */
[----:B------:R-:W-:-:S11]  /*2030*/  ISETP.GE.AND P1, PT, R20, RZ, PT ;  /* 0x000000ff1400720c */ /* 0x000fd60003f26270 */
[----:B------:R-:W-:Y:S01]  /*2040*/  @P0 MOV R9, RZ ;  /* 0x000000ff00090202 */ /* 0x000fe20000000f00 */
[----:B------:R-:W-:Y:S02]  /*2050*/  @!P0 IMAD.MOV.U32 R9, RZ, RZ, -0x40 ;  /* 0xffffffc0ff098424 */ /* 0x000fe400078e00ff */
[----:B------:R-:W-:Y:S01]  /*2060*/  @!P0 FFMA R7, R7, 1.84467440737095516160e+19, RZ ;  /* 0x5f80000007078823 */ /* 0x000fe200000000ff */
[----:B------:R-:W-:Y:S01]  /*2070*/  @!P1 FFMA R18, R0, 1.84467440737095516160e+19, RZ ;  /* 0x5f80000000129823 */ /* 0x000fe200000000ff */
[----:B------:R-:W-:-:S07]  /*2080*/  @!P1 VIADD R9, R9, 0x40 ;  /* 0x0000004009099836 */ /* 0x000fce0000000000 */
.L_x_29:
[----:B------:R-:W-:Y:S01]  /*2090*/  LEA R21, R8, 0xc0800000, 0x17 ;  /* 0xc080000008157811 */ /* 0x000fe200078eb8ff */
[----:B------:R-:W-:Y:S01]  /*20a0*/  VIADD R19, R19, 0xffffff81 ;  /* 0xffffff8113137836 */ /* 0x000fe20000000000 */
[----:B------:R-:W-:Y:S02]  /*20b0*/  BSSY.RECONVERGENT B2, `(.L_x_34) ;  /* 0x0000035000027945 */ /* 0x000fe40003800200 */
[----:B------:R-:W-:Y:S01]  /*20c0*/  IADD3 R23, PT, PT, -R21, R18, RZ ;  /* 0x0000001215177210 */ /* 0x000fe20007ffe1ff */
[----:B------:R-:W-:-:S03]  /*20d0*/  IMAD R7, R19, -0x800000, R7 ;  /* 0xff80000013077824 */ /* 0x000fc600078e0207 */
[----:B------:R-:W0:Y:S01]  /*20e0*/  MUFU.RCP R21, R23 ;  /* 0x0000001700157308 */ /* 0x000e220000001000 */
[----:B------:R-:W-:-:S04]  /*20f0*/  FADD.FTZ R18, -R23, -RZ ;  /* 0x800000ff17127221 */ /* 0x000fc80000010100 */
[----:B0-----:R-:W-:-:S04]  /*2100*/  FFMA R20, R21, R18, 1 ;  /* 0x3f80000015147423 */ /* 0x001fc80000000012 */
[----:B------:R-:W-:-:S04]  /*2110*/  FFMA R21, R21, R20, R21 ;  /* 0x0000001415157223 */ /* 0x000fc80000000015 */
[----:B------:R-:W-:-:S04]  /*2120*/  FFMA R20, R7, R21, RZ ;  /* 0x0000001507147223 */ /* 0x000fc800000000ff */
[----:B------:R-:W-:-:S04]  /*2130*/  FFMA R24, R18, R20, R7 ;  /* 0x0000001412187223 */ /* 0x000fc80000000007 */
[----:B------:R-:W-:Y:S01]  /*2140*/  FFMA R20, R21, R24, R20 ;  /* 0x0000001815147223 */ /* 0x000fe20000000014 */
[----:B------:R-:W-:-:S03]  /*2150*/  IADD3 R24, PT, PT, R19, 0x7f, -R8 ;  /* 0x0000007f13187810 */ /* 0x000fc60007ffe808 */
[----:B------:R-:W-:Y:S02]  /*2160*/  FFMA R7, R18, R20, R7 ;  /* 0x0000001412077223 */ /* 0x000fe40000000007 */
[----:B------:R-:W-:Y:S02]  /*2170*/  IMAD.IADD R9, R24, 0x1, R9 ;  /* 0x0000000118097824 */ /* 0x000fe400078e0209 */
[----:B------:R-:W-:-:S05]  /*2180*/  FFMA R18, R21, R7, R20 ;  /* 0x0000000715127223 */ /* 0x000fca0000000014 */
[----:B------:R-:W-:-:S04]  /*2190*/  SHF.R.U32.HI R8, RZ, 0x17, R18 ;  /* 0x00000017ff087819 */ /* 0x000fc80000011612 */
[----:B------:R-:W-:-:S04]  /*21a0*/  LOP3.LUT R8, R8, 0xff, RZ, 0xc0, !PT ;  /* 0x000000ff08087812 */ /* 0x000fc800078ec0ff */
[----:B------:R-:W-:-:S05]  /*21b0*/  IADD3 R8, PT, PT, R8, R9, RZ ;  /* 0x0000000908087210 */ /* 0x000fca0007ffe0ff */
[----:B------:R-:W-:-:S05]  /*21c0*/  VIADD R19, R8, 0xffffffff ;  /* 0xffffffff08137836 */ /* 0x000fca0000000000 */
[----:B------:R-:W-:-:S13]  /*21d0*/  ISETP.GE.U32.AND P0, PT, R19, 0xfe, PT ;  /* 0x000000fe1300780c */ /* 0x000fda0003f06070 */
[----:B------:R-:W-:Y:S05]  /*21e0*/  @!P0 BRA `(.L_x_35) ;  /* 0x0000000000808947 */ /* 0x000fea0003800000 */
[----:B------:R-:W-:-:S13]  /*21f0*/  ISETP.GT.AND P0, PT, R8, 0xfe, PT ;  /* 0x000000fe0800780c */ /* 0x000fda0003f04270 */
[----:B------:R-:W-:Y:S05]  /*2200*/  @P0 BRA `(.L_x_36) ;  /* 0x00000000006c0947 */ /* 0x000fea0003800000 */
[----:B------:R-:W-:-:S13]  /*2210*/  ISETP.GE.AND P0, PT, R8, 0x1, PT ;  /* 0x000000010800780c */ /* 0x000fda0003f06270 */
[----:B------:R-:W-:Y:S05]  /*2220*/  @P0 BRA `(.L_x_37) ;  /* 0x0000000000740947 */ /* 0x000fea0003800000 */
[----:B------:R-:W-:Y:S02]  /*2230*/  ISETP.GE.AND P0, PT, R8, -0x18, PT ;  /* 0xffffffe80800780c */ /* 0x000fe40003f06270 */
[----:B------:R-:W-:-:S11]  /*2240*/  LOP3.LUT R18, R18, 0x80000000, RZ, 0xc0, !PT ;  /* 0x8000000012127812 */ /* 0x000fd600078ec0ff */
[----:B------:R-:W-:Y:S05]  /*2250*/  @!P0 BRA `(.L_x_37) ;  /* 0x0000000000688947 */ /* 0x000fea0003800000 */
[-CC-:B------:R-:W-:Y:S01]  /*2260*/  FFMA.RZ R9, R21, R7.reuse, R20.reuse ;  /* 0x0000000715097223 */ /* 0x180fe2000000c014 */
[C---:B------:R-:W-:Y:S01]  /*2270*/  VIADD R24, R8.reuse, 0x20 ;  /* 0x0000002008187836 */ /* 0x040fe20000000000 */
[C---:B------:R-:W-:Y:S02]  /*2280*/  ISETP.NE.AND P2, PT, R8.reuse, RZ, PT ;  /* 0x000000ff0800720c */ /* 0x040fe40003f45270 */
[C---:B------:R-:W-:Y:S02]  /*2290*/  ISETP.NE.AND P1, PT, R8.reuse, RZ, PT ;  /* 0x000000ff0800720c */ /* 0x040fe40003f25270 */
[----:B------:R-:W-:Y:S01]  /*22a0*/  LOP3.LUT R19, R9, 0x7fffff, RZ, 0xc0, !PT ;  /* 0x007fffff09137812 */ /* 0x000fe200078ec0ff */
[CCC-:B------:R-:W-:Y:S01]  /*22b0*/  FFMA.RP R9, R21.reuse, R7.reuse, R20.reuse ;  /* 0x0000000715097223 */ /* 0x1c0fe20000008014 */
[----:B------:R-:W-:Y:S01]  /*22c0*/  FFMA.RM R20, R21, R7, R20 ;  /* 0x0000000715147223 */ /* 0x000fe20000004014 */
[----:B------:R-:W-:Y:S02]  /*22d0*/  IADD3 R8, PT, PT, -R8, RZ, RZ ;  /* 0x000000ff08087210 */ /* 0x000fe40007ffe1ff */
[----:B------:R-:W-:-:S02]  /*22e0*/  LOP3.LUT R19, R19, 0x800000, RZ, 0xfc, !PT ;  /* 0x0080000013137812 */ /* 0x000fc400078efcff */
[----:B------:R-:W-:Y:S02]  /*22f0*/  FSETP.NEU.FTZ.AND P0, PT, R9, R20, PT ;  /* 0x000000140900720b */ /* 0x000fe40003f1d000 */
[----:B------:R-:W-:Y:S02]  /*2300*/  SHF.L.U32 R24, R19, R24, RZ ;  /* 0x0000001813187219 */ /* 0x000fe400000006ff */
[----:B------:R-:W-:Y:S02]  /*2310*/  SEL R8, R8, RZ, P2 ;  /* 0x000000ff08087207 */ /* 0x000fe40001000000 */
[----:B------:R-:W-:Y:S02]  /*2320*/  ISETP.NE.AND P1, PT, R24, RZ, P1 ;  /* 0x000000ff1800720c */ /* 0x000fe40000f25270 */
[----:B------:R-:W-:Y:S02]  /*2330*/  SHF.R.U32.HI R8, RZ, R8, R19 ;  /* 0x00000008ff087219 */ /* 0x000fe40000011613 */
[----:B------:R-:W-:-:S02]  /*2340*/  PLOP3.LUT P0, PT, P0, P1, PT, 0xf8, 0x8f ;  /* 0x00000000008f781c */ /* 0x000fc40000703f70 */
[----:B------:R-:W-:Y:S02]  /*2350*/  SHF.R.U32.HI R20, RZ, 0x1, R8 ;  /* 0x00000001ff147819 */ /* 0x000fe40000011608 */
[----:B------:R-:W-:-:S04]  /*2360*/  SEL R7, RZ, 0x1, !P0 ;  /* 0x00000001ff077807 */ /* 0x000fc80004000000 */
[----:B------:R-:W-:-:S04]  /*2370*/  LOP3.LUT R7, R7, 0x1, R20, 0xf8, !PT ;  /* 0x0000000107077812 */ /* 0x000fc800078ef814 */
[----:B------:R-:W-:-:S05]  /*2380*/  LOP3.LUT R7, R7, R8, RZ, 0xc0, !PT ;  /* 0x0000000807077212 */ /* 0x000fca00078ec0ff */
[----:B------:R-:W-:-:S05]  /*2390*/  IMAD.IADD R7, R20, 0x1, R7 ;  /* 0x0000000114077824 */ /* 0x000fca00078e0207 */
[----:B------:R-:W-:Y:S01]  /*23a0*/  LOP3.LUT R18, R7, R18, RZ, 0xfc, !PT ;  /* 0x0000001207127212 */ /* 0x000fe200078efcff */
[----:B------:R-:W-:Y:S06]  /*23b0*/  BRA `(.L_x_37) ;  /* 0x0000000000107947 */ /* 0x000fec0003800000 */
.L_x_36:
[----:B------:R-:W-:-:S04]  /*23c0*/  LOP3.LUT R18, R18, 0x80000000, RZ, 0xc0, !PT ;  /* 0x8000000012127812 */ /* 0x000fc800078ec0ff */
[----:B------:R-:W-:Y:S01]  /*23d0*/  LOP3.LUT R18, R18, 0x7f800000, RZ, 0xfc, !PT ;  /* 0x7f80000012127812 */ /* 0x000fe200078efcff */
[----:B------:R-:W-:Y:S06]  /*23e0*/  BRA `(.L_x_37) ;  /* 0x0000000000047947 */ /* 0x000fec0003800000 */
.L_x_35:
[----:B------:R-:W-:-:S07]  /*23f0*/  IMAD R18, R9, 0x800000, R18 ;  /* 0x0080000009127824 */ /* 0x000fce00078e0212 */
.L_x_37:
[----:B------:R-:W-:Y:S05]  /*2400*/  BSYNC.RECONVERGENT B2 ;  /* 0x0000000000027941 */ /* 0x000fea0003800200 */
.L_x_34:
[----:B------:R-:W-:Y:S05]  /*2410*/  BRA `(.L_x_38) ;  /* 0x0000000000207947 */ /* 0x000fea0003800000 */
.L_x_33:
[----:B------:R-:W-:-:S04]  /*2420*/  LOP3.LUT R7, R18, 0x80000000, R7, 0x48, !PT ;  /* 0x8000000012077812 */ /* 0x000fc800078e4807 */
[----:B------:R-:W-:Y:S01]  /*2430*/  LOP3.LUT R18, R7, 0x7f800000, RZ, 0xfc, !PT ;  /* 0x7f80000007127812 */ /* 0x000fe200078efcff */
[----:B------:R-:W-:Y:S06]  /*2440*/  BRA `(.L_x_38) ;  /* 0x0000000000147947 */ /* 0x000fec0003800000 */
.L_x_32:
[----:B------:R-:W-:Y:S01]  /*2450*/  LOP3.LUT R18, R18, 0x80000000, R7, 0x48, !PT ;  /* 0x8000000012127812 */ /* 0x000fe200078e4807 */
[----:B------:R-:W-:Y:S06]  /*2460*/  BRA `(.L_x_38) ;  /* 0x00000000000c7947 */ /* 0x000fec0003800000 */
.L_x_31:
[----:B------:R-:W0:Y:S01]  /*2470*/  MUFU.RSQ R18, -QNAN ;  /* 0xffc0000000127908 */ /* 0x000e220000001400 */
[----:B------:R-:W-:Y:S05]  /*2480*/  BRA `(.L_x_38) ;  /* 0x0000000000047947 */ /* 0x000fea0003800000 */
.L_x_30:
[----:B------:R-:W-:-:S07]  /*2490*/  FADD.FTZ R18, R7, R0 ;  /* 0x0000000007127221 */ /* 0x000fce0000010000 */
.L_x_38:
[----:B------:R-:W-:Y:S05]  /*24a0*/  BSYNC.RECONVERGENT B1 ;  /* 0x0000000000017941 */ /* 0x000fea0003800200 */
.L_x_28:
[----:B------:R-:W-:Y:S01]  /*24b0*/  MOV R8, R17 ;  /* 0x0000001100087202 */ /* 0x000fe20000000f00 */
[----:B------:R-:W-:-:S04]  /*24c0*/  IMAD.MOV.U32 R9, RZ, RZ, 0x0 ;  /* 0x00000000ff097424 */ /* 0x000fc800078e00ff */
[----:B0-----:R-:W-:Y:S05]  /*24d0*/  RET.REL.NODEC R8 `(_Z29voxel_sampling_idx_gpu_kerneliiiiiifPKfS0_PiS1_S1_) ;  /* 0xffffffd808c87950 */ /* 0x001fea0003c3ffff */
.L_x_39:
[----:B------:R-:W-:-:S00]  /*24e0*/  BRA `(.L_x_39) ;  /* 0xfffffffc00fc7947 */ /* 0x000fc0000383ffff */
[----:B------:R-:W-:-:S00]  /*24f0*/  NOP ;  /* 0x0000000000007918 */ /* 0x000fc00000000000 */
        /* <DEDUP_REMOVED lines=8> */
.L_x_65:


//--------------------- .text._Z27grid_buffer_init_gpu_kerneliifiiiPKfPiS1_ --------------------------
	.section	.text._Z27grid_buffer_init_gpu_kerneliifiiiPKfPiS1_,"ax",@progbits
	.align	128
        .global         _Z27grid_buffer_init_gpu_kerneliifiiiPKfPiS1_
        .type           _Z27grid_buffer_init_gpu_kerneliifiiiPKfPiS1_,@function
        .size           _Z27grid_buffer_init_gpu_kerneliifiiiPKfPiS1_,(.L_x_66 - _Z27grid_buffer_init_gpu_kerneliifiiiPKfPiS1_)
        .other          _Z27grid_buffer_init_gpu_kerneliifiiiPKfPiS1_,@"STO_CUDA_ENTRY STV_DEFAULT"
_Z27grid_buffer_init_gpu_kerneliifiiiPKfPiS1_:
.text._Z27grid_buffer_init_gpu_kerneliifiiiPKfPiS1_:
[----:B------:R-:W-:Y:S01]  /*0000*/  LDC R1, c[0x0][0x37c] ;  /* 0x0000df00ff017b82 */ /* 0x000fe20000000800 */
[----:B------:R-:W0:Y:S07]  /*0010*/  S2R R3, SR_TID.X ;  /* 0x0000000000037919 */ /* 0x000e2e0000002100 */
[----:B------:R-:W0:Y:S01]  /*0020*/  S2UR UR4, SR_CTAID.X ;  /* 0x00000000000479c3 */ /* 0x000e220000002500 */
[----:B------:R-:W1:Y:S07]  /*0030*/  LDCU UR5, c[0x0][0x384] ;  /* 0x00007080ff0577ac */ /* 0x000e6e0008000800 */
[----:B------:R-:W0:Y:S02]  /*0040*/  LDC R0, c[0x0][0x360] ;  /* 0x0000d800ff007b82 */ /* 0x000e240000000800 */
[----:B0-----:R-:W-:-:S05]  /*0050*/  IMAD R3, R0, UR4, R3 ;  /* 0x0000000400037c24 */ /* 0x001fca000f8e0203 */
[----:B-1----:R-:W-:-:S13]  /*0060*/  ISETP.GE.AND P0, PT, R3, UR5, PT ;  /* 0x0000000503007c0c */ /* 0x002fda000bf06270 */
[----:B------:R-:W-:Y:S05]  /*0070*/  @P0 EXIT ;  /* 0x000000000000094d */ /* 0x000fea0003800000 */
[----:B------:R-:W0:Y:S01]  /*0080*/  LDC.64 R4, c[0x0][0x398] ;  /* 0x0000e600ff047b82 */ /* 0x000e220000000a00 */
[----:B------:R-:W1:Y:S01]  /*0090*/  LDCU.64 UR6, c[0x0][0x358] ;  /* 0x00006b00ff0677ac */ /* 0x000e620008000a00 */
[----:B------:R-:W-:-:S06]  /*00a0*/  IMAD R7, R3, 0x3, RZ ;  /* 0x0000000303077824 */ /* 0x000fcc00078e02ff */
[----:B------:R-:W2:Y:S01]  /*00b0*/  LDC R9, c[0x0][0x388] ;  /* 0x0000e200ff097b82 */ /* 0x000ea20000000800 */
[----:B0-----:R-:W-:-:S05]  /*00c0*/  IMAD.WIDE R4, R7, 0x4, R4 ;  /* 0x0000000407047825 */ /* 0x001fca00078e0204 */
[----:B-1----:R-:W3:Y:S02]  /*00d0*/  LDG.E R2, desc[UR6][R4.64] ;  /* 0x0000000604027981 */ /* 0x002ee4000c1e1900 */
[----:B------:R-:W0:Y:S01]  /*00e0*/  LDC R0, c[0x0][0x388] ;  /* 0x0000e200ff007b82 */ /* 0x000e220000000800 */
[----:B------:R-:W-:Y:S01]  /*00f0*/  BSSY.RECONVERGENT B0, `(.L_x_40) ;  /* 0x000000c000007945 */ /* 0x000fe20003800200 */
[----:B--2---:R-:W1:Y:S02]  /*0100*/  MUFU.RCP R6, R9 ;  /* 0x0000000900067308 */ /* 0x004e640000001000 */
[----:B-1----:R-:W-:-:S04]  /*0110*/  FFMA R7, R6, -R9, 1 ;  /* 0x3f80000006077423 */ /* 0x002fc80000000809 */
[----:B------:R-:W-:Y:S02]  /*0120*/  FFMA R7, R6, R7, R6 ;  /* 0x0000000706077223 */ /* 0x000fe40000000006 */
[----:B---3--:R-:W1:Y:S02]  /*0130*/  FCHK P0, R2, R9 ;  /* 0x0000000902007302 */ /* 0x008e640000000000 */
[----:B------:R-:W-:-:S04]  /*0140*/  FFMA R6, R2, R7, RZ ;  /* 0x0000000702067223 */ /* 0x000fc800000000ff */
[----:B------:R-:W-:-:S04]  /*0150*/  FFMA R8, R6, -R9, R2 ;  /* 0x8000000906087223 */ /* 0x000fc80000000002 */
[----:B------:R-:W-:Y:S01]  /*0160*/  FFMA R6, R7, R8, R6 ;  /* 0x0000000807067223 */ /* 0x000fe20000000006 */
[----:B01----:R-:W-:Y:S06]  /*0170*/  @!P0 BRA `(.L_x_41) ;  /* 0x00000000000c8947 */ /* 0x003fec0003800000 */
[----:B------:R-:W-:-:S07]  /*0180*/  MOV R8, 0x1a0 ;  /* 0x000001a000087802 */ /* 0x000fce0000000f00 */
[----:B------:R-:W-:Y:S05]  /*0190*/  CALL.REL.NOINC `($__internal_2_$__cuda_sm3x_div_rn_noftz_f32_slowpath) ;  /* 0x0000000400107944 */ /* 0x000fea0003c00000 */
[----:B------:R-:W-:-:S07]  /*01a0*/  IMAD.MOV.U32 R6, RZ, RZ, R2 ;  /* 0x000000ffff067224 */ /* 0x000fce00078e0002 */
.L_x_41:
[----:B------:R-:W-:Y:S05]  /*01b0*/  BSYNC.RECONVERGENT B0 ;  /* 0x0000000000007941 */ /* 0x000fea0003800200 */
.L_x_40:
[----:B------:R-:W2:Y:S01]  /*01c0*/  LDG.E R9, desc[UR6][R4.64+0x4] ;  /* 0x0000040604097981 */ /* 0x000ea2000c1e1900 */
[----:B------:R-:W0:Y:S01]  /*01d0*/  LDC R10, c[0x0][0x388] ;  /* 0x0000e200ff0a7b82 */ /* 0x000e220000000800 */
[----:B------:R-:W-:Y:S01]  /*01e0*/  BSSY.RECONVERGENT B0, `(.L_x_42) ;  /* 0x000000d000007945 */ /* 0x000fe20003800200 */
[----:B0-----:R-:W0:Y:S02]  /*01f0*/  MUFU.RCP R7, R10 ;  /* 0x0000000a00077308 */ /* 0x001e240000001000 */
[----:B0-----:R-:W-:-:S04]  /*0200*/  FFMA R2, R7, -R10, 1 ;  /* 0x3f80000007027423 */ /* 0x001fc8000000080a */
[----:B------:R-:W-:Y:S02]  /*0210*/  FFMA R2, R7, R2, R7 ;  /* 0x0000000207027223 */ /* 0x000fe40000000007 */
[----:B--2---:R-:W0:Y:S02]  /*0220*/  FCHK P0, R9, R10 ;  /* 0x0000000a09007302 */ /* 0x004e240000000000 */
[----:B------:R-:W-:-:S04]  /*0230*/  FFMA R8, R2, R9, RZ ;  /* 0x0000000902087223 */ /* 0x000fc800000000ff */
[----:B------:R-:W-:-:S04]  /*0240*/  FFMA R7, R8, -R10, R9 ;  /* 0x8000000a08077223 */ /* 0x000fc80000000009 */
[----:B------:R-:W-:Y:S01]  /*0250*/  FFMA R7, R2, R7, R8 ;  /* 0x0000000702077223 */ /* 0x000fe20000000008 */
[----:B0-----:R-:W-:Y:S06]  /*0260*/  @!P0 BRA `(.L_x_43) ;  /* 0x0000000000108947 */ /* 0x001fec0003800000 */
[----:B------:R-:W-:Y:S01]  /*0270*/  IMAD.MOV.U32 R2, RZ, RZ, R9 ;  /* 0x000000ffff027224 */ /* 0x000fe200078e0009 */
[----:B------:R-:W-:-:S07]  /*0280*/  MOV R8, 0x2a0 ;  /* 0x000002a000087802 */ /* 0x000fce0000000f00 */
[----:B------:R-:W-:Y:S05]  /*0290*/  CALL.REL.NOINC `($__internal_2_$__cuda_sm3x_div_rn_noftz_f32_slowpath) ;  /* 0x0000000000d07944 */ /* 0x000fea0003c00000 */
[----:B------:R-:W-:-:S07]  /*02a0*/  IMAD.MOV.U32 R7, RZ, RZ, R2 ;  /* 0x000000ffff077224 */ /* 0x000fce00078e0002 */
.L_x_43:
[----:B------:R-:W-:Y:S05]  /*02b0*/  BSYNC.RECONVERGENT B0 ;  /* 0x0000000000007941 */ /* 0x000fea0003800200 */
.L_x_42:
        /* <DEDUP_REMOVED lines=14> */
.L_x_45:
[----:B------:R-:W-:Y:S05]  /*03a0*/  BSYNC.RECONVERGENT B0 ;  /* 0x0000000000007941 */ /* 0x000fea0003800200 */
.L_x_44:
[----:B------:R-:W0:Y:S02]  /*03b0*/  LDCU UR5, c[0x0][0x380] ;  /* 0x00007000ff0577ac */ /* 0x000e240008000800 */
[----:B0-----:R-:W-:Y:S02]  /*03c0*/  UISETP.GE.AND UP0, UPT, UR5, 0x2, UPT ;  /* 0x000000020500788c */ /* 0x001fe4000bf06270 */
[----:B------:R-:W-:-:S06]  /*03d0*/  UIADD3 UR4, UPT, UPT, UR5, -0x1, URZ ;  /* 0xffffffff05047890 */ /* 0x000fcc000fffe0ff */
[----:B------:R-:W-:Y:S01]  /*03e0*/  IMAD.U32 R0, RZ, RZ, UR4 ;  /* 0x00000004ff007e24 */ /* 0x000fe2000f8e00ff */
[----:B------:R-:W-:Y:S06]  /*03f0*/  BRA.U !UP0, `(.L_x_46) ;  /* 0x0000000108487547 */ /* 0x000fec000b800000 */
[----:B------:R-:W0:Y:S01]  /*0400*/  LDC.64 R4, c[0x0][0x3a0] ;  /* 0x0000e800ff047b82 */ /* 0x000e220000000a00 */
[----:B------:R-:W-:Y:S01]  /*0410*/  HFMA2 R0, -RZ, RZ, 0, 0 ;  /* 0x00000000ff007431 */ /* 0x000fe200000001ff */
[----:B------:R-:W-:Y:S06]  /*0420*/  BSSY.RECONVERGENT B0, `(.L_x_46) ;  /* 0x000000f000007945 */ /* 0x000fec0003800200 */
.L_x_50:
        /* <DEDUP_REMOVED lines=9> */
.L_x_48:
[----:B------:R-:W-:Y:S05]  /*04c0*/  BSYNC.RELIABLE B1 ;  /* 0x0000000000017941 */ /* 0x000fea0003800100 */
.L_x_47:
[----:B------:R-:W-:-:S05]  /*04d0*/  VIADD R0, R0, 0x1 ;  /* 0x0000000100007836 */ /* 0x000fca0000000000 */
[----:B------:R-:W-:-:S13]  /*04e0*/  ISETP.NE.AND P0, PT, R0, UR4, PT ;  /* 0x0000000400007c0c */ /* 0x000fda000bf05270 */
[----:B------:R-:W-:Y:S05]  /*04f0*/  @P0 BRA `(.L_x_50) ;  /* 0xfffffffc00cc0947 */ /* 0x000fea000383ffff */
[----:B------:R-:W-:-:S07]  /*0500*/  IMAD.U32 R0, RZ, RZ, UR4 ;  /* 0x00000004ff007e24 */ /* 0x000fce000f8e00ff */
.L_x_49:
[----:B------:R-:W-:Y:S05]  /*0510*/  BSYNC.RECONVERGENT B0 ;  /* 0x0000000000007941 */ /* 0x000fea0003800200 */
.L_x_46:
[----:B------:R-:W0:Y:S01]  /*0520*/  LDCU UR5, c[0x0][0x38c] ;  /* 0x00007180ff0577ac */ /* 0x000e220008000800 */
[----:B------:R-:W0:Y:S01]  /*0530*/  F2I.FLOOR.NTZ R9, R6 ;  /* 0x0000000600097305 */ /* 0x000e220000207100 */
[----:B------:R-:W1:Y:S01]  /*0540*/  LDC.64 R4, c[0x0][0x3a8] ;  /* 0x0000ea00ff047b82 */ /* 0x000e620000000a00 */
[----:B------:R-:W2:Y:S06]  /*0550*/  LDCU.64 UR8, c[0x0][0x390] ;  /* 0x00007200ff0877ac */ /* 0x000eac0008000a00 */
[----:B------:R-:W2:Y:S08]  /*0560*/  F2I.FLOOR.NTZ R7, R7 ;  /* 0x0000000700077305 */ /* 0x000eb00000207100 */
[----:B------:R-:W3:Y:S01]  /*0570*/  F2I.FLOOR.NTZ R11, R2 ;  /* 0x00000002000b7305 */ /* 0x000ee20000207100 */
[----:B0-----:R-:W-:-:S04]  /*0580*/  IMAD R0, R0, UR5, R9 ;  /* 0x0000000500007c24 */ /* 0x001fc8000f8e0209 */
[----:B--2---:R-:W-:-:S04]  /*0590*/  IMAD R0, R0, UR8, R7 ;  /* 0x0000000800007c24 */ /* 0x004fc8000f8e0207 */
[----:B---3--:R-:W-:-:S04]  /*05a0*/  IMAD R11, R0, UR9, R11 ;  /* 0x00000009000b7c24 */ /* 0x008fc8000f8e020b */
[----:B-1----:R-:W-:-:S05]  /*05b0*/  IMAD.WIDE R4, R11, 0x4, R4 ;  /* 0x000000040b047825 */ /* 0x002fca00078e0204 */
[----:B------:R-:W-:Y:S01]  /*05c0*/  ATOMG.E.EXCH.STRONG.GPU PT, RZ, desc[UR6][R4.64], R3 ;  /* 0x8000000304ff79a8 */ /* 0x000fe2000c1ef106 */
[----:B------:R-:W-:Y:S05]  /*05d0*/  EXIT ;  /* 0x000000000000794d */ /* 0x000fea0003800000 */
        .weak           $__internal_2_$__cuda_sm3x_div_rn_noftz_f32_slowpath
        .type           $__internal_2_$__cuda_sm3x_div_rn_noftz_f32_slowpath,@function
        .size           $__internal_2_$__cuda_sm3x_div_rn_noftz_f32_slowpath,(.L_x_66 - $__internal_2_$__cuda_sm3x_div_rn_noftz_f32_slowpath)
$__internal_2_$__cuda_sm3x_div_rn_noftz_f32_slowpath:
[----:B------:R-:W-:Y:S01]  /*05e0*/  SHF.R.U32.HI R10, RZ, 0x17, R0 ;  /* 0x00000017ff0a7819 */ /* 0x000fe20000011600 */
[----:B------:R-:W-:Y:S01]  /*05f0*/  BSSY.RECONVERGENT B1, `(.L_x_51) ;  /* 0x0000063000017945 */ /* 0x000fe20003800200 */
[----:B------:R-:W-:Y:S02]  /*0600*/  SHF.R.U32.HI R9, RZ, 0x17, R2 ;  /* 0x00000017ff097819 */ /* 0x000fe40000011602 */
[----:B------:R-:W-:Y:S02]  /*0610*/  LOP3.LUT R10, R10, 0xff, RZ, 0xc0, !PT ;  /* 0x000000ff0a0a7812 */ /* 0x000fe400078ec0ff */
[----:B------:R-:W-:Y:S02]  /*0620*/  LOP3.LUT R14, R9, 0xff, RZ, 0xc0, !PT ;  /* 0x000000ff090e7812 */ /* 0x000fe400078ec0ff */
[----:B------:R-:W-:Y:S01]  /*0630*/  MOV R11, R0 ;  /* 0x00000000000b7202 */ /* 0x000fe20000000f00 */
[----:B------:R-:W-:Y:S02]  /*0640*/  VIADD R12, R10, 0xffffffff ;  /* 0xffffffff0a0c7836 */ /* 0x000fe40000000000 */
[----:B------:R-:W-:-:S03]  /*0650*/  VIADD R13, R14, 0xffffffff ;  /* 0xffffffff0e0d7836 */ /* 0x000fc60000000000 */
        /* <DEDUP_REMOVED lines=10> */
[----:B------:R-:W-:Y:S02]  /*0700*/  FSETP.NEU.FTZ.AND P2, PT, |R2|, +INF , PT ;  /* 0x7f8000000200780b */ /* 0x000fe40003f5d200 */
        /* <DEDUP_REMOVED lines=11> */
[----:B------:R-:W-:Y:S02]  /*07c0*/  @P0 IMAD.MOV.U32 R9, RZ, RZ, RZ ;  /* 0x000000ffff090224 */ /* 0x000fe400078e00ff */
[----:B------:R-:W-:Y:S01]  /*07d0*/  @!P0 FFMA R2, R2, 1.84467440737095516160e+19, RZ ;  /* 0x5f80000002028823 */ /* 0x000fe200000000ff */
[----:B------:R-:W-:Y:S02]  /*07e0*/  @!P0 IMAD.MOV.U32 R9, RZ, RZ, -0x40 ;  /* 0xffffffc0ff098424 */ /* 0x000fe400078e00ff */
[----:B------:R-:W-:-:S03]  /*07f0*/  @!P1 FFMA R11, R0, 1.84467440737095516160e+19, RZ ;  /* 0x5f800000000b9823 */ /* 0x000fc600000000ff */
[----:B------:R-:W-:-:S07]  /*0800*/  @!P1 IADD3 R9, PT, PT, R9, 0x40, RZ ;  /* 0x0000004009099810 */ /* 0x000fce0007ffe0ff */
.L_x_52:
[----:B------:R-:W-:Y:S01]  /*0810*/  LEA R12, R10, 0xc0800000, 0x17 ;  /* 0xc08000000a0c7811 */ /* 0x000fe200078eb8ff */
[----:B------:R-:W-:Y:S04]  /*0820*/  BSSY.RECONVERGENT B2, `(.L_x_57) ;  /* 0x0000036000027945 */ /* 0x000fe80003800200 */
[----:B------:R-:W-:Y:S02]  /*0830*/  IMAD.IADD R12, R11, 0x1, -R12 ;  /* 0x000000010b0c7824 */ /* 0x000fe400078e0a0c */
[----:B------:R-:W-:Y:S02]  /*0840*/  VIADD R11, R14, 0xffffff81 ;  /* 0xffffff810e0b7836 */ /* 0x000fe40000000000 */
[----:B------:R0:W1:Y:S01]  /*0850*/  MUFU.RCP R13, R12 ;  /* 0x0000000c000d7308 */ /* 0x0000620000001000 */
[----:B------:R-:W-:Y:S01]  /*0860*/  FADD.FTZ R15, -R12, -RZ ;  /* 0x800000ff0c0f7221 */ /* 0x000fe20000010100 */
[C---:B------:R-:W-:Y:S01]  /*0870*/  IMAD R2, R11.reuse, -0x800000, R2 ;  /* 0xff8000000b027824 */ /* 0x040fe200078e0202 */
[----:B0-----:R-:W-:-:S05]  /*0880*/  IADD3 R12, PT, PT, R11, 0x7f, -R10 ;  /* 0x0000007f0b0c7810 */ /* 0x001fca0007ffe80a */
[----:B------:R-:W-:Y:S02]  /*0890*/  IMAD.IADD R9, R12, 0x1, R9 ;  /* 0x000000010c097824 */ /* 0x000fe400078e0209 */
[----:B-1----:R-:W-:-:S04]  /*08a0*/  FFMA R14, R13, R15, 1 ;  /* 0x3f8000000d0e7423 */ /* 0x002fc8000000000f */
[----:B------:R-:W-:-:S04]  /*08b0*/  FFMA R16, R13, R14, R13 ;  /* 0x0000000e0d107223 */ /* 0x000fc8000000000d */
[----:B------:R-:W-:-:S04]  /*08c0*/  FFMA R13, R2, R16, RZ ;  /* 0x00000010020d7223 */ /* 0x000fc800000000ff */
[----:B------:R-:W-:-:S04]  /*08d0*/  FFMA R14, R15, R13, R2 ;  /* 0x0000000d0f0e7223 */ /* 0x000fc80000000002 */
[----:B------:R-:W-:-:S04]  /*08e0*/  FFMA R13, R16, R14, R13 ;  /* 0x0000000e100d7223 */ /* 0x000fc8000000000d */
[----:B------:R-:W-:-:S04]  /*08f0*/  FFMA R14, R15, R13, R2 ;  /* 0x0000000d0f0e7223 */ /* 0x000fc80000000002 */
        /* <DEDUP_REMOVED lines=14> */
[CCC-:B------:R-:W-:Y:S01]  /*09e0*/  FFMA.RZ R9, R16.reuse, R14.reuse, R13.reuse ;  /* 0x0000000e10097223 */ /* 0x1c0fe2000000c00d */
[C---:B------:R-:W-:Y:S02]  /*09f0*/  VIADD R12, R15.reuse, 0x20 ;  /* 0x000000200f0c7836 */ /* 0x040fe40000000000 */
[CCC-:B------:R-:W-:Y:S01]  /*0a00*/  FFMA.RM R10, R16.reuse, R14.reuse, R13.reuse ;  /* 0x0000000e100a7223 */ /* 0x1c0fe2000000400d */
[----:B------:R-:W-:Y:S02]  /*0a10*/  ISETP.NE.AND P2, PT, R15, RZ, PT ;  /* 0x000000ff0f00720c */ /* 0x000fe40003f45270 */
[----:B------:R-:W-:Y:S01]  /*0a20*/  LOP3.LUT R11, R9, 0x7fffff, RZ, 0xc0, !PT ;  /* 0x007fffff090b7812 */ /* 0x000fe200078ec0ff */
[----:B------:R-:W-:Y:S01]  /*0a30*/  FFMA.RP R9, R16, R14, R13 ;  /* 0x0000000e10097223 */ /* 0x000fe2000000800d */
[----:B------:R-:W-:Y:S01]  /*0a40*/  IMAD.MOV R13, RZ, RZ, -R15 ;  /* 0x000000ffff0d7224 */ /* 0x000fe200078e0a0f */
[----:B------:R-:W-:Y:S02]  /*0a50*/  ISETP.NE.AND P1, PT, R15, RZ, PT ;  /* 0x000000ff0f00720c */ /* 0x000fe40003f25270 */
        /* <DEDUP_REMOVED lines=10> */
[----:B------:R-:W-:-:S04]  /*0b00*/  LOP3.LUT R9, R9, R10, RZ, 0xc0, !PT ;  /* 0x0000000a09097212 */ /* 0x000fc800078ec0ff */
[----:B------:R-:W-:-:S04]  /*0b10*/  IADD3 R9, PT, PT, R12, R9, RZ ;  /* 0x000000090c097210 */ /* 0x000fc80007ffe0ff */
[----:B------:R-:W-:Y:S01]  /*0b20*/  LOP3.LUT R2, R9, R2, RZ, 0xfc, !PT ;  /* 0x0000000209027212 */ /* 0x000fe200078efcff */
[----:B------:R-:W-:Y:S06]  /*0b30*/  BRA `(.L_x_60) ;  /* 0x0000000000107947 */ /* 0x000fec0003800000 */
.L_x_59:
[----:B------:R-:W-:-:S04]  /*0b40*/  LOP3.LUT R2, R2, 0x80000000, RZ, 0xc0, !PT ;  /* 0x8000000002027812 */ /* 0x000fc800078ec0ff */
[----:B------:R-:W-:Y:S01]  /*0b50*/  LOP3.LUT R2, R2, 0x7f800000, RZ, 0xfc, !PT ;  /* 0x7f80000002027812 */ /* 0x000fe200078efcff */
[----:B------:R-:W-:Y:S06]  /*0b60*/  BRA `(.L_x_60) ;  /* 0x0000000000047947 */ /* 0x000fec0003800000 */
.L_x_58:
[----:B------:R-:W-:-:S07]  /*0b70*/  IMAD R2, R9, 0x800000, R2 ;  /* 0x0080000009027824 */ /* 0x000fce00078e0202 */
.L_x_60:
[----:B------:R-:W-:Y:S05]  /*0b80*/  BSYNC.RECONVERGENT B2 ;  /* 0x0000000000027941 */ /* 0x000fea0003800200 */
.L_x_57:
[----:B------:R-:W-:Y:S05]  /*0b90*/  BRA `(.L_x_61) ;  /* 0x0000000000207947 */ /* 0x000fea0003800000 */
.L_x_56:
[----:B------:R-:W-:-:S04]  /*0ba0*/  LOP3.LUT R2, R11, 0x80000000, R2, 0x48, !PT ;  /* 0x800000000b027812 */ /* 0x000fc800078e4802 */
[----:B------:R-:W-:Y:S01]  /*0bb0*/  LOP3.LUT R2, R2, 0x7f800000, RZ, 0xfc, !PT ;  /* 0x7f80000002027812 */ /* 0x000fe200078efcff */
[----:B------:R-:W-:Y:S06]  /*0bc0*/  BRA `(.L_x_61) ;  /* 0x0000000000147947 */ /* 0x000fec0003800000 */
.L_x_55:
[----:B------:R-:W-:Y:S01]  /*0bd0*/  LOP3.LUT R2, R11, 0x80000000, R2, 0x48, !PT ;  /* 0x800000000b027812 */ /* 0x000fe200078e4802 */
[----:B------:R-:W-:Y:S06]  /*0be0*/  BRA `(.L_x_61) ;  /* 0x00000000000c7947 */ /* 0x000fec0003800000 */
.L_x_54:
[----:B------:R-:W0:Y:S01]  /*0bf0*/  MUFU.RSQ R2, -QNAN ;  /* 0xffc0000000027908 */ /* 0x000e220000001400 */
[----:B------:R-:W-:Y:S05]  /*0c00*/  BRA `(.L_x_61) ;  /* 0x0000000000047947 */ /* 0x000fea0003800000 */
.L_x_53:
[----:B------:R-:W-:-:S07]  /*0c10*/  FADD.FTZ R2, R2, R0 ;  /* 0x0000000002027221 */ /* 0x000fce0000010000 */
.L_x_61:
[----:B------:R-:W-:Y:S05]  /*0c20*/  BSYNC.RECONVERGENT B1 ;  /* 0x0000000000017941 */ /* 0x000fea0003800200 */
.L_x_51:
[----:B------:R-:W-:-:S04]  /*0c30*/  IMAD.MOV.U32 R9, RZ, RZ, 0x0 ;  /* 0x00000000ff097424 */ /* 0x000fc800078e00ff */
[----:B0-----:R-:W-:Y:S05]  /*0c40*/  RET.REL.NODEC R8 `(_Z27grid_buffer_init_gpu_kerneliifiiiPKfPiS1_) ;  /* 0xfffffff008ec7950 */ /* 0x001fea0003c3ffff */
.L_x_62:
        /* <DEDUP_REMOVED lines=11> */
.L_x_66:


//--------------------- .text._Z22output_init_gpu_kerneliiiPi --------------------------
	.section	.text._Z22output_init_gpu_kerneliiiPi,"ax",@progbits
	.align	128
        .global         _Z22output_init_gpu_kerneliiiPi
        .type           _Z22output_init_gpu_kerneliiiPi,@function
        .size           _Z22output_init_gpu_kerneliiiPi,(.L_x_69 - _Z22output_init_gpu_kerneliiiPi)
        .other          _Z22output_init_gpu_kerneliiiPi,@"STO_CUDA_ENTRY STV_DEFAULT"
_Z22output_init_gpu_kerneliiiPi:
.text._Z22output_init_gpu_kerneliiiPi:
[----:B------:R-:W-:Y:S01]  /*0000*/  LDC R1, c[0x0][0x37c] ;  /* 0x0000df00ff017b82 */ /* 0x000fe20000000800 */
[----:B------:R-:W0:Y:S07]  /*0010*/  S2R R5, SR_TID.X ;  /* 0x0000000000057919 */ /* 0x000e2e0000002100 */
[----:B------:R-:W0:Y:S01]  /*0020*/  S2UR UR6, SR_CTAID.X ;  /* 0x00000000000679c3 */ /* 0x000e220000002500 */
[----:B------:R-:W1:Y:S01]  /*0030*/  LDCU UR4, c[0x0][0x388] ;  /* 0x00007100ff0477ac */ /* 0x000e620008000800 */
[----:B------:R-:W1:Y:S06]  /*0040*/  LDCU UR5, c[0x0][0x384] ;  /* 0x00007080ff0577ac */ /* 0x000e6c0008000800 */
[----:B------:R-:W0:Y:S01]  /*0050*/  LDC R0, c[0x0][0x360] ;  /* 0x0000d800ff007b82 */ /* 0x000e220000000800 */
[----:B-1----:R-:W-:Y:S01]  /*0060*/  UIMAD UR4, UR4, UR5, URZ ;  /* 0x00000005040472a4 */ /* 0x002fe2000f8e02ff */
[----:B0-----:R-:W-:-:S05]  /*0070*/  IMAD R5, R0, UR6, R5 ;  /* 0x0000000600057c24 */ /* 0x001fca000f8e0205 */
[----:B------:R-:W-:-:S13]  /*0080*/  ISETP.GE.AND P0, PT, R5, UR4, PT ;  /* 0x0000000405007c0c */ /* 0x000fda000bf06270 */
[----:B------:R-:W-:Y:S05]  /*0090*/  @P0 EXIT ;  /* 0x000000000000094d */ /* 0x000fea0003800000 */
[----:B------:R-:W0:Y:S01]  /*00a0*/  LDC.64 R2, c[0x0][0x390] ;  /* 0x0000e400ff027b82 */ /* 0x000e220000000a00 */
[----:B------:R-:W1:Y:S01]  /*00b0*/  LDCU.64 UR4, c[0x0][0x358] ;  /* 0x00006b00ff0477ac */ /* 0x000e620008000a00 */
[----:B------:R-:W-:Y:S01]  /*00c0*/  MOV R7, 0xffffffff ;  /* 0xffffffff00077802 */ /* 0x000fe20000000f00 */
[----:B0-----:R-:W-:-:S05]  /*00d0*/  IMAD.WIDE R2, R5, 0x4, R2 ;  /* 0x0000000405027825 */ /* 0x001fca00078e0202 */
[----:B-1----:R-:W-:Y:S01]  /*00e0*/  STG.E desc[UR4][R2.64], R7 ;  /* 0x0000000702007986 */ /* 0x002fe2000c101904 */
[----:B------:R-:W-:Y:S05]  /*00f0*/  EXIT ;  /* 0x000000000000794d */ /* 0x000fea0003800000 */
.L_x_63:
        /* <DEDUP_REMOVED lines=16> */
.L_x_69:


//--------------------- .nv.shared.reserved.0     --------------------------
	.section	.nv.shared.reserved.0,"aw",@nobits
	.weak		__nv_reservedSMEM_offset_0_alias
	.size		__nv_reservedSMEM_offset_0_alias, 0, 64
	.other		__nv_reservedSMEM_offset_0_alias,@"STO_CUDA_RESERVED_SHARED STV_DEFAULT"
__nv_reservedSMEM_offset_0_alias:
	.zero		0
	.zero		64


//--------------------- .nv.constant0._Z29voxel_sampling_idx_gpu_kerneliiiiiifPKfS0_PiS1_S1_ --------------------------
	.section	.nv.constant0._Z29voxel_sampling_idx_gpu_kerneliiiiiifPKfS0_PiS1_S1_,"a",@progbits
	.sectionflags	@""
	.align	4
.nv.constant0._Z29voxel_sampling_idx_gpu_kerneliiiiiifPKfS0_PiS1_S1_:
	.zero		968


//--------------------- .nv.constant0._Z27grid_buffer_init_gpu_kerneliifiiiPKfPiS1_ --------------------------
	.section	.nv.constant0._Z27grid_buffer_init_gpu_kerneliifiiiPKfPiS1_,"a",@progbits
	.sectionflags	@""
	.align	4
.nv.constant0._Z27grid_buffer_init_gpu_kerneliifiiiPKfPiS1_:
	.zero		944


//--------------------- .nv.constant0._Z22output_init_gpu_kerneliiiPi --------------------------
	.section	.nv.constant0._Z22output_init_gpu_kerneliiiPi,"a",@progbits
	.sectionflags	@""
	.align	4
.nv.constant0._Z22output_init_gpu_kerneliiiPi:
	.zero		920


//--------------------- SYMBOLS --------------------------

	.type		.nv.reservedSmem.offset0,@object
	.size		.nv.reservedSmem.offset0,0x4
